def attn_fwd(
    Q,
    K,
    V,
    Out,
    Lse,
    sm_scale,
    stride_qz,
    stride_qh,
    stride_qm,
    stride_qk,
    stride_kz,
    stride_kh,
    stride_kn,
    stride_kk,
    stride_vz,
    stride_vh,
    stride_vn,
    stride_vk,
    stride_oz,
    stride_oh,
    stride_om,
    stride_ok,
    seqlen_q,
    seqlen_k,
    BLOCK_M: tl.constexpr,
    BLOCK_N: tl.constexpr,
    HEAD_DIM: tl.constexpr,
    CAUSAL: tl.constexpr,
):
    start_m = tl.program_id(0)
    off_hz = tl.program_id(1)
    q_off = off_hz * stride_qh
    k_off = off_hz * stride_kh
    v_off = off_hz * stride_vh
    offs_m = start_m * BLOCK_M + tl.arange(0, BLOCK_M)
    offs_d = tl.arange(0, HEAD_DIM)
    offs_n = tl.arange(0, BLOCK_N)
    q_ptrs = Q + q_off + offs_m[:, None] * stride_qm + offs_d[None, :] * stride_qk
    k_ptrs = K + k_off + offs_d[:, None] * stride_kk + offs_n[None, :] * stride_kn
    v_ptrs = V + v_off + offs_n[:, None] * stride_vn + offs_d[None, :] * stride_vk
    m_i = tl.full([BLOCK_M], float("-inf"), dtype=tl.float32)
    l_i = tl.zeros([BLOCK_M], dtype=tl.float32) + 1.0
    acc = tl.zeros([BLOCK_M, HEAD_DIM], dtype=tl.float32)
    q = tl.load(q_ptrs)
    acc, l_i, m_i = _attn_fwd_inner(
        acc,
        l_i,
        m_i,
        q,
        k_ptrs,
        v_ptrs,
        sm_scale,
        stride_kn,
        stride_vn,
        start_m,
        seqlen_k,
        BLOCK_M,
        BLOCK_N,
        HEAD_DIM,
        CAUSAL,
    )
    acc = acc / l_i[:, None]
    lse = m_i + tl.math.log2(l_i) / 1.4426950408889634
    o_ptrs = (
        Out
        + off_hz * stride_oh
        + offs_m[:, None] * stride_om
        + offs_d[None, :] * stride_ok
    )
    tl.store(o_ptrs, acc.to(Out.dtype.element_ty))
    tl.store(Lse + off_hz * seqlen_q + offs_m, lse)

# config = {"BLOCK_M": 32, "BLOCK_N": 32, "HEAD_DIM": 512, "arch": "sm_100", "causal": false, "dtype": "fp16", "num_stages": 2, "num_warps": 4}
# arch = sm_100


// ===== COMPILED SASS (sm_100a) =====

	.target	sm_100a

	.elftype	@"ET_EXEC"


//--------------------- .note.nv.tkinfo           --------------------------
	.section	.note.nv.tkinfo,"",@"SHT_NOTE"
	.sectionflags	@"SHF_NOTE_NV_TKINFO"
	.tkinfo
        /*0018*/ 	.word	0x00000081
        /*0030*/ 	.string	""
        /*0030*/ 	.string	"ptxas-blackwell"
        /*0030*/ 	.string	"Cuda compilation tools, release 12.9, V12.9.86"
        /*0030*/ 	.string	"Build cuda_12.9.r12.9/compiler.36037853_0"
        /*0030*/ 	.string	"-v  -suppress-debug-info  -lineinfo  -arch sm_100a "



//--------------------- .note.nv.cuver            --------------------------
	.section	.note.nv.cuver,"",@"SHT_NOTE"
	.sectionflags	@"SHF_NOTE_NV_CUVER"
        /*0018*/ 	.short	0x0001
        /*001a*/ 	.short	0x0064
        /*001c*/ 	.short	0x0001
        /*001e*/ 	.short	0x0000
        /*0020*/ 	.short	0x0001
        /*0022*/ 	.short	0x0000


//--------------------- .nv.info                  --------------------------
	.section	.nv.info,"",@"SHT_CUDA_INFO"
	.align	4


	//----- nvinfo : EIATTR_REGCOUNT
	.align		4
        /*0000*/ 	.byte	0x04, 0x2f
        /*0002*/ 	.short	(.L_2 - .L_1)
	.align		4
.L_1:
        /*0004*/ 	.word	index@(attn_fwd)
        /*0008*/ 	.word	0x000000ff


	//----- nvinfo : EIATTR_FRAME_SIZE
	.align		4
.L_2:
        /*000c*/ 	.byte	0x04, 0x11
        /*000e*/ 	.short	(.L_4 - .L_3)
	.align		4
.L_3:
        /*0010*/ 	.word	index@(attn_fwd)
        /*0014*/ 	.word	0x00000828


	//----- nvinfo : EIATTR_MIN_STACK_SIZE
	.align		4
.L_4:
        /*0018*/ 	.byte	0x04, 0x12
        /*001a*/ 	.short	(.L_6 - .L_5)
	.align		4
.L_5:
        /*001c*/ 	.word	index@(attn_fwd)
        /*0020*/ 	.word	0x00000828
.L_6:


//--------------------- .nv.info.attn_fwd         --------------------------
	.section	.nv.info.attn_fwd,"",@"SHT_CUDA_INFO"
	.sectionflags	@""
	.align	4


	//----- nvinfo : EIATTR_CUDA_API_VERSION
	.align		4
        /*0000*/ 	.byte	0x04, 0x37
        /*0002*/ 	.short	(.L_8 - .L_7)
.L_7:
        /*0004*/ 	.word	0x00000081


	//----- nvinfo : EIATTR_KPARAM_INFO
	.align		4
.L_8:
        /*0008*/ 	.byte	0x04, 0x17
        /*000a*/ 	.short	(.L_10 - .L_9)
.L_9:
        /*000c*/ 	.word	0x00000000
        /*0010*/ 	.short	0x0019
        /*0012*/ 	.short	0x0080
        /*0014*/ 	.byte	0x00, 0xf4, 0x21, 0x00


	//----- nvinfo : EIATTR_KPARAM_INFO
	.align		4
.L_10:
        /*0018*/ 	.byte	0x04, 0x17
        /*001a*/ 	.short	(.L_12 - .L_11)
.L_11:
        /*001c*/ 	.word	0x00000000
        /*0020*/ 	.short	0x0018
        /*0022*/ 	.short	0x0078
        /*0024*/ 	.byte	0x00, 0xf4, 0x21, 0x00


	//----- nvinfo : EIATTR_KPARAM_INFO
	.align		4
.L_12:
        /*0028*/ 	.byte	0x04, 0x17
        /*002a*/ 	.short	(.L_14 - .L_13)
.L_13:
        /*002c*/ 	.word	0x00000000
        /*0030*/ 	.short	0x0017
        /*0032*/ 	.short	0x0070
        /*0034*/ 	.byte	0x00, 0xf0, 0x11, 0x00


	//----- nvinfo : EIATTR_KPARAM_INFO
	.align		4
.L_14:
        /*0038*/ 	.byte	0x04, 0x17
        /*003a*/ 	.short	(.L_16 - .L_15)
.L_15:
        /*003c*/ 	.word	0x00000000
        /*0040*/ 	.short	0x0016
        /*0042*/ 	.short	0x006c
        /*0044*/ 	.byte	0x00, 0xf0, 0x11, 0x00


	//----- nvinfo : EIATTR_KPARAM_INFO
	.align		4
.L_16:
        /*0048*/ 	.byte	0x04, 0x17
        /*004a*/ 	.short	(.L_18 - .L_17)
.L_17:
        /*004c*/ 	.word	0x00000000
        /*0050*/ 	.short	0x0015
        /*0052*/ 	.short	0x0068
        /*0054*/ 	.byte	0x00, 0xf0, 0x11, 0x00


	//----- nvinfo : EIATTR_KPARAM_INFO
	.align		4
.L_18:
        /*0058*/ 	.byte	0x04, 0x17
        /*005a*/ 	.short	(.L_20 - .L_19)
.L_19:
        /*005c*/ 	.word	0x00000000
        /*0060*/ 	.short	0x0014
        /*0062*/ 	.short	0x0064
        /*0064*/ 	.byte	0x00, 0xf0, 0x11, 0x00


	//----- nvinfo : EIATTR_KPARAM_INFO
	.align		4
.L_20:
        /*0068*/ 	.byte	0x04, 0x17
        /*006a*/ 	.short	(.L_22 - .L_21)
.L_21:
        /*006c*/ 	.word	0x00000000
        /*0070*/ 	.short	0x0013
        /*0072*/ 	.short	0x0060
        /*0074*/ 	.byte	0x00, 0xf0, 0x11, 0x00


	//----- nvinfo : EIATTR_KPARAM_INFO
	.align		4
.L_22:
        /*0078*/ 	.byte	0x04, 0x17
        /*007a*/ 	.short	(.L_24 - .L_23)
.L_23:
        /*007c*/ 	.word	0x00000000
        /*0080*/ 	.short	0x0012
        /*0082*/ 	.short	0x005c
        /*0084*/ 	.byte	0x00, 0xf0, 0x11, 0x00


	//----- nvinfo : EIATTR_KPARAM_INFO
	.align		4
.L_24:
        /*0088*/ 	.byte	0x04, 0x17
        /*008a*/ 	.short	(.L_26 - .L_25)
.L_25:
        /*008c*/ 	.word	0x00000000
        /*0090*/ 	.short	0x0011
        /*0092*/ 	.short	0x0058
        /*0094*/ 	.byte	0x00, 0xf0, 0x11, 0x00


	//----- nvinfo : EIATTR_KPARAM_INFO
	.align		4
.L_26:
        /*0098*/ 	.byte	0x04, 0x17
        /*009a*/ 	.short	(.L_28 - .L_27)
.L_27:
        /*009c*/ 	.word	0x00000000
        /*00a0*/ 	.short	0x0010
        /*00a2*/ 	.short	0x0054
        /*00a4*/ 	.byte	0x00, 0xf0, 0x11, 0x00


	//----- nvinfo : EIATTR_KPARAM_INFO
	.align		4
.L_28:
        /*00a8*/ 	.byte	0x04, 0x17
        /*00aa*/ 	.short	(.L_30 - .L_29)
.L_29:
        /*00ac*/ 	.word	0x00000000
        /*00b0*/ 	.short	0x000f
        /*00b2*/ 	.short	0x0050
        /*00b4*/ 	.byte	0x00, 0xf0, 0x11, 0x00


	//----- nvinfo : EIATTR_KPARAM_INFO
	.align		4
.L_30:
        /*00b8*/ 	.byte	0x04, 0x17
        /*00ba*/ 	.short	(.L_32 - .L_31)
.L_31:
        /*00bc*/ 	.word	0x00000000
        /*00c0*/ 	.short	0x000e
        /*00c2*/ 	.short	0x004c
        /*00c4*/ 	.byte	0x00, 0xf0, 0x11, 0x00


	//----- nvinfo : EIATTR_KPARAM_INFO
	.align		4
.L_32:
        /*00c8*/ 	.byte	0x04, 0x17
        /*00ca*/ 	.short	(.L_34 - .L_33)
.L_33:
        /*00cc*/ 	.word	0x00000000
        /*00d0*/ 	.short	0x000d
        /*00d2*/ 	.short	0x0048
        /*00d4*/ 	.byte	0x00, 0xf0, 0x11, 0x00


	//----- nvinfo : EIATTR_KPARAM_INFO
	.align		4
.L_34:
        /*00d8*/ 	.byte	0x04, 0x17
        /*00da*/ 	.short	(.L_36 - .L_35)
.L_35:
        /*00dc*/ 	.word	0x00000000
        /*00e0*/ 	.short	0x000c
        /*00e2*/ 	.short	0x0044
        /*00e4*/ 	.byte	0x00, 0xf0, 0x11, 0x00


	//----- nvinfo : EIATTR_KPARAM_INFO
	.align		4
.L_36:
        /*00e8*/ 	.byte	0x04, 0x17
        /*00ea*/ 	.short	(.L_38 - .L_37)
.L_37:
        /*00ec*/ 	.word	0x00000000
        /*00f0*/ 	.short	0x000b
        /*00f2*/ 	.short	0x0040
        /*00f4*/ 	.byte	0x00, 0xf0, 0x11, 0x00


	//----- nvinfo : EIATTR_KPARAM_INFO
	.align		4
.L_38:
        /*00f8*/ 	.byte	0x04, 0x17
        /*00fa*/ 	.short	(.L_40 - .L_39)
.L_39:
        /*00fc*/ 	.word	0x00000000
        /*0100*/ 	.short	0x000a
        /*0102*/ 	.short	0x003c
        /*0104*/ 	.byte	0x00, 0xf0, 0x11, 0x00


	//----- nvinfo : EIATTR_KPARAM_INFO
	.align		4
.L_40:
        /*0108*/ 	.byte	0x04, 0x17
        /*010a*/ 	.short	(.L_42 - .L_41)
.L_41:
        /*010c*/ 	.word	0x00000000
        /*0110*/ 	.short	0x0009
        /*0112*/ 	.short	0x0038
        /*0114*/ 	.byte	0x00, 0xf0, 0x11, 0x00


	//----- nvinfo : EIATTR_KPARAM_INFO
	.align		4
.L_42:
        /*0118*/ 	.byte	0x04, 0x17
        /*011a*/ 	.short	(.L_44 - .L_43)
.L_43:
        /*011c*/ 	.word	0x00000000
        /*0120*/ 	.short	0x0008
        /*0122*/ 	.short	0x0034
        /*0124*/ 	.byte	0x00, 0xf0, 0x11, 0x00


	//----- nvinfo : EIATTR_KPARAM_INFO
	.align		4
.L_44:
        /*0128*/ 	.byte	0x04, 0x17
        /*012a*/ 	.short	(.L_46 - .L_45)
.L_45:
        /*012c*/ 	.word	0x00000000
        /*0130*/ 	.short	0x0007
        /*0132*/ 	.short	0x0030
        /*0134*/ 	.byte	0x00, 0xf0, 0x11, 0x00


	//----- nvinfo : EIATTR_KPARAM_INFO
	.align		4
.L_46:
        /*0138*/ 	.byte	0x04, 0x17
        /*013a*/ 	.short	(.L_48 - .L_47)
.L_47:
        /*013c*/ 	.word	0x00000000
        /*0140*/ 	.short	0x0006
        /*0142*/ 	.short	0x002c
        /*0144*/ 	.byte	0x00, 0xf0, 0x11, 0x00


	//----- nvinfo : EIATTR_KPARAM_INFO
	.align		4
.L_48:
        /*0148*/ 	.byte	0x04, 0x17
        /*014a*/ 	.short	(.L_50 - .L_49)
.L_49:
        /*014c*/ 	.word	0x00000000
        /*0150*/ 	.short	0x0005
        /*0152*/ 	.short	0x0028
        /*0154*/ 	.byte	0x00, 0xf0, 0x11, 0x00


	//----- nvinfo : EIATTR_KPARAM_INFO
	.align		4
.L_50:
        /*0158*/ 	.byte	0x04, 0x17
        /*015a*/ 	.short	(.L_52 - .L_51)
.L_51:
        /*015c*/ 	.word	0x00000000
        /*0160*/ 	.short	0x0004
        /*0162*/ 	.short	0x0020
        /*0164*/ 	.byte	0x00, 0xf4, 0x21, 0x00


	//----- nvinfo : EIATTR_KPARAM_INFO
	.align		4
.L_52:
        /*0168*/ 	.byte	0x04, 0x17
        /*016a*/ 	.short	(.L_54 - .L_53)
.L_53:
        /*016c*/ 	.word	0x00000000
        /*0170*/ 	.short	0x0003
        /*0172*/ 	.short	0x0018
        /*0174*/ 	.byte	0x00, 0xf4, 0x21, 0x00


	//----- nvinfo : EIATTR_KPARAM_INFO
	.align		4
.L_54:
        /*0178*/ 	.byte	0x04, 0x17
        /*017a*/ 	.short	(.L_56 - .L_55)
.L_55:
        /*017c*/ 	.word	0x00000000
        /*0180*/ 	.short	0x0002
        /*0182*/ 	.short	0x0010
        /*0184*/ 	.byte	0x00, 0xf4, 0x21, 0x00


	//----- nvinfo : EIATTR_KPARAM_INFO
	.align		4
.L_56:
        /*0188*/ 	.byte	0x04, 0x17
        /*018a*/ 	.short	(.L_58 - .L_57)
.L_57:
        /*018c*/ 	.word	0x00000000
        /*0190*/ 	.short	0x0001
        /*0192*/ 	.short	0x0008
        /*0194*/ 	.byte	0x00, 0xf4, 0x21, 0x00


	//----- nvinfo : EIATTR_KPARAM_INFO
	.align		4
.L_58:
        /*0198*/ 	.byte	0x04, 0x17
        /*019a*/ 	.short	(.L_60 - .L_59)
.L_59:
        /*019c*/ 	.word	0x00000000
        /*01a0*/ 	.short	0x0000
        /*01a2*/ 	.short	0x0000
        /*01a4*/ 	.byte	0x00, 0xf4, 0x21, 0x00


	//----- nvinfo : EIATTR_SPARSE_MMA_MASK
	.align		4
.L_60:
        /*01a8*/ 	.byte	0x03, 0x50
        /*01aa*/ 	.short	0x0000


	//----- nvinfo : EIATTR_MAXREG_COUNT
	.align		4
        /*01ac*/ 	.byte	0x03, 0x1b
        /*01ae*/ 	.short	0x00ff


	//----- nvinfo : EIATTR_NUM_BARRIERS
	.align		4
        /*01b0*/ 	.byte	0x02, 0x4c
        /*01b2*/ 	.byte	0x01
	.zero		1


	//----- nvinfo : EIATTR_ANNOTATIONS
	.align		4
        /*01b4*/ 	.byte	0x04, 0x55
        /*01b6*/ 	.short	(.L_62 - .L_61)


	//   ....[0]....
.L_61:
        /*01b8*/ 	.word	0x00000001
        /*01bc*/ 	.byte	0x50, 0x2a, 0x00, 0x00, 0x01, 0x00, 0x00, 0x00, 0xb0, 0x2a, 0x00, 0x00, 0x01, 0x00, 0x00, 0x00
        /* <DEDUP_REMOVED lines=285> */
        /*139c*/ 	.byte	0xf0, 0xcd, 0x00, 0x00, 0x01, 0x00, 0x00, 0x00, 0x40, 0xce, 0x00, 0x00


	//----- nvinfo : EIATTR_COOP_GROUP_MASK_REGIDS
	.align		4
.L_62:
        /*13a8*/ 	.byte	0x04, 0x29
        /*13aa*/ 	.short	(.L_64 - .L_63)


	//   ....[0]....
.L_63:
        /*13ac*/ 	.word	0xffffffff


	//   ....[1]....
        /*13b0*/ 	.word	0xffffffff


	//   ....[2]....
        /*13b4*/ 	.word	0xffffffff


	//   ....[3]....
        /*13b8*/ 	.word	0xffffffff


	//   ....[4]....
        /*13bc*/ 	.word	0xffffffff


	//   ....[5]....
        /*13c0*/ 	.word	0xffffffff


	//   ....[6]....
        /*13c4*/ 	.word	0xffffffff


	//   ....[7]....
        /*13c8*/ 	.word	0xffffffff


	//   ....[8]....
        /*13cc*/ 	.word	0xffffffff


	//   ....[9]....
        /*13d0*/ 	.word	0xffffffff


	//   ....[10]....
        /*13d4*/ 	.word	0xffffffff


	//   ....[11]....
        /*13d8*/ 	.word	0xffffffff


	//   ....[12]....
        /*13dc*/ 	.word	0xffffffff


	//   ....[13]....
        /*13e0*/ 	.word	0xffffffff


	//   ....[14]....
        /*13e4*/ 	.word	0xffffffff


	//   ....[15]....
        /*13e8*/ 	.word	0xffffffff


	//   ....[16]....
        /*13ec*/ 	.word	0xffffffff


	//   ....[17]....
        /*13f0*/ 	.word	0xffffffff


	//   ....[18]....
        /*13f4*/ 	.word	0xffffffff


	//   ....[19]....
        /*13f8*/ 	.word	0xffffffff


	//----- nvinfo : EIATTR_COOP_GROUP_INSTR_OFFSETS
	.align		4
.L_64:
        /*13fc*/ 	.byte	0x04, 0x28
        /*13fe*/ 	.short	(.L_66 - .L_65)


	//   ....[0]....
.L_65:
        /*1400*/ 	.word	0x00009550


	//   ....[1]....
        /*1404*/ 	.word	0x00009560


	//   ....[2]....
        /*1408*/ 	.word	0x00009570


	//   ....[3]....
        /*140c*/ 	.word	0x00009580


	//   ....[4]....
        /*1410*/ 	.word	0x000095d0


	//   ....[5]....
        /*1414*/ 	.word	0x000095e0


	//   ....[6]....
        /*1418*/ 	.word	0x000095f0


	//   ....[7]....
        /*141c*/ 	.word	0x00009600


	//   ....[8]....
        /*1420*/ 	.word	0x00009700


	//   ....[9]....
        /*1424*/ 	.word	0x00009720


	//   ....[10]....
        /*1428*/ 	.word	0x000099c0


	//   ....[11]....
        /*142c*/ 	.word	0x000099d0


	//   ....[12]....
        /*1430*/ 	.word	0x000099e0


	//   ....[13]....
        /*1434*/ 	.word	0x00009a10


	//   ....[14]....
        /*1438*/ 	.word	0x00009a50


	//   ....[15]....
        /*143c*/ 	.word	0x00009a60


	//   ....[16]....
        /*1440*/ 	.word	0x00009a80


	//   ....[17]....
        /*1444*/ 	.word	0x00009a90


	//   ....[18]....
        /*1448*/ 	.word	0x00009b40


	//   ....[19]....
        /*144c*/ 	.word	0x00009b60


	//----- nvinfo : EIATTR_VRC_CTA_INIT_COUNT
	.align		4
.L_66:
        /*1450*/ 	.byte	0x02, 0x4a
	.zero		1
	.zero		1


	//----- nvinfo : EIATTR_EXIT_INSTR_OFFSETS
	.align		4
        /*1454*/ 	.byte	0x04, 0x1c
        /*1456*/ 	.short	(.L_68 - .L_67)


	//   ....[0]....
.L_67:
        /*1458*/ 	.word	0x00011d10


	//   ....[1]....
        /*145c*/ 	.word	0x00011d40


	//----- nvinfo : EIATTR_REQNTID
	.align		4
.L_68:
        /*1460*/ 	.byte	0x04, 0x10
        /*1462*/ 	.short	(.L_70 - .L_69)
.L_69:
        /*1464*/ 	.word	0x00000080
        /*1468*/ 	.word	0x00000001
        /*146c*/ 	.word	0x00000001


	//----- nvinfo : EIATTR_CBANK_PARAM_SIZE
	.align		4
.L_70:
        /*1470*/ 	.byte	0x03, 0x19
        /*1472*/ 	.short	0x0088


	//----- nvinfo : EIATTR_PARAM_CBANK
	.align		4
        /*1474*/ 	.byte	0x04, 0x0a
        /*1476*/ 	.short	(.L_72 - .L_71)
	.align		4
.L_71:
        /*1478*/ 	.word	index@(.nv.constant0.attn_fwd)
        /*147c*/ 	.short	0x0380
        /*147e*/ 	.short	0x0088


	//----- nvinfo : EIATTR_SW_WAR
	.align		4
.L_72:
        /*1480*/ 	.byte	0x04, 0x36
        /*1482*/ 	.short	(.L_74 - .L_73)
.L_73:
        /*1484*/ 	.word	0x00000008
.L_74:


//--------------------- .nv.compat                --------------------------
	.section	.nv.compat,"",@"SHT_CUDA_COMPAT_INFO"
	.align	4
        /*0000*/ 	.byte	0x02, 0x02, 0x01, 0x00, 0x02, 0x05, 0x05, 0x00, 0x02, 0x03, 0x00, 0x00, 0x02, 0x06, 0x01, 0x00


//--------------------- .nv.callgraph             --------------------------
	.section	.nv.callgraph,"",@"SHT_CUDA_CALLGRAPH"
	.align	4
	.sectionentsize	8
	.align		4
        /*0000*/ 	.word	0x00000000
	.align		4
        /*0004*/ 	.word	0xffffffff
	.align		4
        /*0008*/ 	.word	0x00000000
	.align		4
        /*000c*/ 	.word	0xfffffffe
	.align		4
        /*0010*/ 	.word	0x00000000
	.align		4
        /*0014*/ 	.word	0xfffffffd
	.align		4
        /*0018*/ 	.word	0x00000000
	.align		4
        /*001c*/ 	.word	0xfffffffc


//--------------------- .nv.constant4             --------------------------
	.section	.nv.constant4,"a",@progbits
	.align	8
	.align		8
.nv.constant4:
        /*0000*/ 	.dword	_$_str


//--------------------- .text.attn_fwd            --------------------------
	.section	.text.attn_fwd,"ax",@progbits
	.align	128
        .global         attn_fwd
        .type           attn_fwd,@function
        .size           attn_fwd,(.L_x_3 - attn_fwd)
        .other          attn_fwd,@"STO_CUDA_ENTRY STV_DEFAULT"
attn_fwd:
.text.attn_fwd:
[----:B------:R-:W0:Y:S01]  /*0000*/  LDC R1, c[0x0][0x37c] ;  /* 0x0000df00ff017b82 */ /* 0x000e220000000800 */
[----:B------:R-:W1:Y:S07]  /*0010*/  S2R R144, SR_TID.X ;  /* 0x0000000000907919 */ /* 0x000e6e0000002100 */
[----:B------:R-:W2:Y:S01]  /*0020*/  S2UR UR7, SR_CTAID.Y ;  /* 0x00000000000779c3 */ /* 0x000ea20000002600 */
[----:B------:R-:W2:Y:S01]  /*0030*/  LDCU.64 UR4, c[0x0][0x3b0] ;  /* 0x00007600ff0477ac */ /* 0x000ea20008000a00 */
[----:B0-----:R-:W-:Y:S01]  /*0040*/  VIADD R1, R1, 0xfffff7d8 ;  /* 0xfffff7d801017836 */ /* 0x001fe20000000000 */
[----:B------:R-:W0:Y:S01]  /*0050*/  S2R R3, SR_CTAID.X ;  /* 0x0000000000037919 */ /* 0x000e220000002500 */
[----:B------:R-:W3:Y:S04]  /*0060*/  LDCU.64 UR10, c[0x0][0x358] ;  /* 0x00006b00ff0a77ac */ /* 0x000ee80008000a00 */
[----:B------:R-:W4:Y:S08]  /*0070*/  LDC R15, c[0x0][0x3b8] ;  /* 0x0000ee00ff0f7b82 */ /* 0x000f300000000800 */
[----:B------:R-:W5:Y:S01]  /*0080*/  LDC.64 R8, c[0x0][0x380] ;  /* 0x0000e000ff087b82 */ /* 0x000f620000000a00 */
[----:B--2---:R-:W-:-:S04]  /*0090*/  UIMAD UR4, UR7, UR4, URZ ;  /* 0x00000004070472a4 */ /* 0x004fc8000f8e02ff */
[----:B------:R-:W-:Y:S01]  /*00a0*/  USHF.L.U32 UR6, UR4, 0x1, URZ ;  /* 0x0000000104067899 */ /* 0x000fe200080006ff */
[----:B-1----:R-:W-:Y:S02]  /*00b0*/  LOP3.LUT R0, R144, 0x1f, RZ, 0xc0, !PT ;  /* 0x0000001f90007812 */ /* 0x002fe400078ec0ff */
[----:B------:R-:W-:-:S03]  /*00c0*/  SHF.R.U32.HI R2, RZ, 0x5, R144 ;  /* 0x00000005ff027819 */ /* 0x000fc60000011690 */
[----:B0-----:R-:W-:Y:S01]  /*00d0*/  IMAD R4, R3, 0x20, R0 ;  /* 0x0000002003047824 */ /* 0x001fe200078e0200 */
[----:B------:R-:W-:-:S03]  /*00e0*/  SGXT.U32 R2, R2, 0x2 ;  /* 0x000000020202781a */ /* 0x000fc60000000000 */
[----:B------:R-:W-:Y:S01]  /*00f0*/  IMAD R3, R4, UR5, RZ ;  /* 0x0000000504037c24 */ /* 0x000fe2000f8e02ff */
[----:B------:R-:W-:Y:S01]  /*0100*/  UIMAD.WIDE UR4, UR4, 0x2, URZ ;  /* 0x00000002040478a5 */ /* 0x000fe2000f8e02ff */
[----:B----4-:R-:W-:Y:S02]  /*0110*/  IMAD R10, R2, R15, RZ ;  /* 0x0000000f020a7224 */ /* 0x010fe400078e02ff */
[C---:B------:R-:W-:Y:S01]  /*0120*/  IMAD.HI R6, R3.reuse, 0x2, RZ ;  /* 0x0000000203067827 */ /* 0x040fe200078e02ff */
[----:B------:R-:W-:-:S03]  /*0130*/  SHF.L.U32 R5, R3, 0x1, RZ ;  /* 0x0000000103057819 */ /* 0x000fc600000006ff */
[----:B------:R-:W-:Y:S01]  /*0140*/  IMAD R14, R15, 0x4, R10 ;  /* 0x000000040f0e7824 */ /* 0x000fe200078e020a */
[----:B-----5:R-:W-:-:S03]  /*0150*/  IADD3 R4, P0, P1, R5, UR6, R8 ;  /* 0x0000000605047c10 */ /* 0x020fc6000f91e008 */
[C---:B------:R-:W-:Y:S01]  /*0160*/  IMAD R16, R15.reuse, 0x4, R14 ;  /* 0x000000040f107824 */ /* 0x040fe200078e020e */
[----:B------:R-:W-:Y:S02]  /*0170*/  IADD3.X R3, PT, PT, R6, UR5, R9, P0, P1 ;  /* 0x0000000506037c10 */ /* 0x000fe400087e2409 */
[C---:B------:R-:W-:Y:S02]  /*0180*/  LEA R8, P0, R10.reuse, R4, 0x1 ;  /* 0x000000040a087211 */ /* 0x040fe400078008ff */
[C---:B------:R-:W-:Y:S02]  /*0190*/  LEA R20, R15.reuse, R16, 0x2 ;  /* 0x000000100f147211 */ /* 0x040fe400078e10ff */
[-C--:B------:R-:W-:Y:S02]  /*01a0*/  LEA.HI.X.SX32 R9, R10, R3.reuse, 0x1, P0 ;  /* 0x000000030a097211 */ /* 0x080fe400000f0eff */
[-C--:B------:R-:W-:Y:S02]  /*01b0*/  LEA R10, P0, R14, R4.reuse, 0x1 ;  /* 0x000000040e0a7211 */ /* 0x080fe400078008ff */
[----:B------:R-:W-:Y:S01]  /*01c0*/  LEA R12, P1, R16, R4, 0x1 ;  /* 0x00000004100c7211 */ /* 0x000fe200078208ff */
[----:B---3--:R-:W2:Y:S01]  /*01d0*/  LDG.E.U16 R5, desc[UR10][R8.64] ;  /* 0x0000000a08057981 */ /* 0x008ea2000c1e1500 */
[-C--:B------:R-:W-:Y:S01]  /*01e0*/  LEA.HI.X.SX32 R11, R14, R3.reuse, 0x1, P0 ;  /* 0x000000030e0b7211 */ /* 0x080fe200000f0eff */
[----:B------:R-:W-:Y:S01]  /*01f0*/  IMAD R14, R15, 0x4, R20 ;  /* 0x000000040f0e7824 */ /* 0x000fe200078e0214 */
[----:B------:R-:W-:-:S02]  /*0200*/  LEA.HI.X.SX32 R13, R16, R3, 0x1, P1 ;  /* 0x00000003100d7211 */ /* 0x000fc400008f0eff */
[-C--:B------:R-:W-:Y:S01]  /*0210*/  LEA R16, P0, R20, R4.reuse, 0x1 ;  /* 0x0000000414107211 */ /* 0x080fe200078008ff */
[C---:B------:R-:W-:Y:S01]  /*0220*/  IMAD R22, R15.reuse, 0x4, R14 ;  /* 0x000000040f167824 */ /* 0x040fe200078e020e */
[-C--:B------:R-:W-:Y:S01]  /*0230*/  LEA R18, P1, R14, R4.reuse, 0x1 ;  /* 0x000000040e127211 */ /* 0x080fe200078208ff */
[----:B------:R0:W3:Y:S01]  /*0240*/  LDG.E.U16 R6, desc[UR10][R12.64] ;  /* 0x0000000a0c067981 */ /* 0x0000e2000c1e1500 */
[-C--:B------:R-:W-:Y:S02]  /*0250*/  LEA.HI.X.SX32 R17, R20, R3.reuse, 0x1, P0 ;  /* 0x0000000314117211 */ /* 0x080fe400000f0eff */
[-C--:B------:R-:W-:Y:S01]  /*0260*/  LEA.HI.X.SX32 R19, R14, R3.reuse, 0x1, P1 ;  /* 0x000000030e137211 */ /* 0x080fe200008f0eff */
[----:B------:R-:W4:Y:S01]  /*0270*/  LDG.E.U16 R7, desc[UR10][R10.64] ;  /* 0x0000000a0a077981 */ /* 0x000f22000c1e1500 */
[C---:B------:R-:W-:Y:S02]  /*0280*/  LEA R20, P0, R22.reuse, R4, 0x1 ;  /* 0x0000000416147211 */ /* 0x040fe400078008ff */
[----:B------:R-:W-:Y:S01]  /*0290*/  LEA R14, R15, R22, 0x2 ;  /* 0x000000160f0e7211 */ /* 0x000fe200078e10ff */
[----:B------:R1:W5:Y:S01]  /*02a0*/  LDG.E.U16 R8, desc[UR10][R16.64] ;  /* 0x0000000a10087981 */ /* 0x000362000c1e1500 */
[----:B------:R-:W-:-:S02]  /*02b0*/  LEA.HI.X.SX32 R21, R22, R3, 0x1, P0 ;  /* 0x0000000316157211 */ /* 0x000fc400000f0eff */
[CC--:B------:R-:W-:Y:S01]  /*02c0*/  LEA R22, P0, R14.reuse, R4.reuse, 0x1 ;  /* 0x000000040e167211 */ /* 0x0c0fe200078008ff */
[C---:B0-----:R-:W-:Y:S01]  /*02d0*/  IMAD R12, R15.reuse, 0x4, R14 ;  /* 0x000000040f0c7824 */ /* 0x041fe200078e020e */
[----:B------:R-:W2:Y:S02]  /*02e0*/  LDG.E.U16 R9, desc[UR10][R18.64] ;  /* 0x0000000a12097981 */ /* 0x000ea4000c1e1500 */
[----:B------:R-:W-:Y:S01]  /*02f0*/  LEA.HI.X.SX32 R23, R14, R3, 0x1, P0 ;  /* 0x000000030e177211 */ /* 0x000fe200000f0eff */
[C---:B------:R-:W-:Y:S01]  /*0300*/  IMAD R14, R15.reuse, 0x4, R12 ;  /* 0x000000040f0e7824 */ /* 0x040fe200078e020c */
[-C--:B------:R-:W-:Y:S01]  /*0310*/  LEA R24, P0, R12, R4.reuse, 0x1 ;  /* 0x000000040c187211 */ /* 0x080fe200078008ff */
[----:B------:R0:W2:Y:S03]  /*0320*/  LDG.E.U16 R10, desc[UR10][R20.64] ;  /* 0x0000000a140a7981 */ /* 0x0000a6000c1e1500 */
[----:B------:R-:W-:Y:S01]  /*0330*/  LEA R26, P1, R14, R4, 0x1 ;  /* 0x000000040e1a7211 */ /* 0x000fe200078208ff */
[----:B------:R0:W2:Y:S01]  /*0340*/  LDG.E.U16 R11, desc[UR10][R22.64] ;  /* 0x0000000a160b7981 */ /* 0x0000a2000c1e1500 */
[----:B------:R-:W-:-:S02]  /*0350*/  LEA R30, R15, R14, 0x2 ;  /* 0x0000000e0f1e7211 */ /* 0x000fc400078e10ff */
[----:B------:R-:W-:-:S03]  /*0360*/  LEA.HI.X.SX32 R27, R14, R3, 0x1, P1 ;  /* 0x000000030e1b7211 */ /* 0x000fc600008f0eff */
[C---:B------:R-:W-:Y:S01]  /*0370*/  IMAD R14, R15.reuse, 0x4, R30 ;  /* 0x000000040f0e7824 */ /* 0x040fe200078e021e */
[-C--:B------:R-:W-:Y:S01]  /*0380*/  LEA.HI.X.SX32 R25, R12, R3.reuse, 0x1, P0 ;  /* 0x000000030c197211 */ /* 0x080fe200000f0eff */
[----:B------:R-:W2:Y:S01]  /*0390*/  LDG.E.U16 R13, desc[UR10][R26.64] ;  /* 0x0000000a1a0d7981 */ /* 0x000ea2000c1e1500 */
[CC--:B------:R-:W-:Y:S01]  /*03a0*/  LEA R28, P0, R30.reuse, R4.reuse, 0x1 ;  /* 0x000000041e1c7211 */ /* 0x0c0fe200078008ff */
[C---:B-1----:R-:W-:Y:S02]  /*03b0*/  IMAD R16, R15.reuse, 0x4, R14 ;  /* 0x000000040f107824 */ /* 0x042fe400078e020e */
[----:B------:R1:W2:Y:S01]  /*03c0*/  LDG.E.U16 R12, desc[UR10][R24.64] ;  /* 0x0000000a180c7981 */ /* 0x0002a2000c1e1500 */
[----:B------:R-:W-:Y:S02]  /*03d0*/  LEA.HI.X.SX32 R29, R30, R3, 0x1, P0 ;  /* 0x000000031e1d7211 */ /* 0x000fe400000f0eff */
[----:B0-----:R-:W-:Y:S02]  /*03e0*/  LEA R20, P0, R14, R4, 0x1 ;  /* 0x000000040e147211 */ /* 0x001fe400078008ff */
[----:B------:R-:W-:-:S02]  /*03f0*/  LEA R18, R15, R16, 0x2 ;  /* 0x000000100f127211 */ /* 0x000fc400078e10ff */
[-C--:B------:R-:W-:Y:S02]  /*0400*/  LEA.HI.X.SX32 R21, R14, R3.reuse, 0x1, P0 ;  /* 0x000000030e157211 */ /* 0x080fe400000f0eff */
[CC--:B------:R-:W-:Y:S01]  /*0410*/  LEA R22, P0, R16.reuse, R4.reuse, 0x1 ;  /* 0x0000000410167211 */ /* 0x0c0fe200078008ff */
[C---:B------:R-:W-:Y:S01]  /*0420*/  IMAD R32, R15.reuse, 0x4, R18 ;  /* 0x000000040f207824 */ /* 0x040fe200078e0212 */
[----:B------:R0:W2:Y:S02]  /*0430*/  LDG.E.U16 R14, desc[UR10][R28.64] ;  /* 0x0000000a1c0e7981 */ /* 0x0000a4000c1e1500 */
[-C--:B------:R-:W-:Y:S01]  /*0440*/  LEA.HI.X.SX32 R23, R16, R3.reuse, 0x1, P0 ;  /* 0x0000000310177211 */ /* 0x080fe200000f0eff */
[----:B------:R-:W-:Y:S01]  /*0450*/  IMAD R34, R15, 0x4, R32 ;  /* 0x000000040f227824 */ /* 0x000fe200078e0220 */
[CC--:B-1----:R-:W-:Y:S01]  /*0460*/  LEA R24, P0, R32.reuse, R4.reuse, 0x1 ;  /* 0x0000000420187211 */ /* 0x0c2fe200078008ff */
[----:B------:R-:W2:Y:S03]  /*0470*/  LDG.E.U16 R16, desc[UR10][R20.64] ;  /* 0x0000000a14107981 */ /* 0x000ea6000c1e1500 */
[----:B------:R-:W-:Y:S01]  /*0480*/  LEA.HI.X.SX32 R25, R32, R3, 0x1, P0 ;  /* 0x0000000320197211 */ /* 0x000fe200000f0eff */
[----:B------:R-:W2:Y:S01]  /*0490*/  LDG.E.U16 R17, desc[UR10][R22.64] ;  /* 0x0000000a16117981 */ /* 0x000ea2000c1e1500 */
[----:B------:R-:W-:-:S02]  /*04a0*/  LEA R26, P0, R34, R4, 0x1 ;  /* 0x00000004221a7211 */ /* 0x000fc400078008ff */
[----:B------:R-:W-:Y:S01]  /*04b0*/  LEA R36, R15, R34, 0x2 ;  /* 0x000000220f247211 */ /* 0x000fe200078e10ff */
[----:B------:R1:W2:Y:S01]  /*04c0*/  LDG.E.U16 R19, desc[UR10][R24.64] ;  /* 0x0000000a18137981 */ /* 0x0002a2000c1e1500 */
[----:B------:R-:W-:-:S03]  /*04d0*/  LEA.HI.X.SX32 R27, R34, R3, 0x1, P0 ;  /* 0x00000003221b7211 */ /* 0x000fc600000f0eff */
[C---:B------:R-:W-:Y:S01]  /*04e0*/  IMAD R34, R15.reuse, 0x4, R36 ;  /* 0x000000040f227824 */ /* 0x040fe200078e0224 */
[-C--:B0-----:R-:W-:Y:S01]  /*04f0*/  LEA R28, P0, R36, R4.reuse, 0x1 ;  /* 0x00000004241c7211 */ /* 0x081fe200078008ff */
[----:B------:R-:W2:Y:S02]  /*0500*/  LDG.E.U16 R20, desc[UR10][R26.64] ;  /* 0x0000000a1a147981 */ /* 0x000ea4000c1e1500 */
[C---:B------:R-:W-:Y:S01]  /*0510*/  IMAD R38, R15.reuse, 0x4, R34 ;  /* 0x000000040f267824 */ /* 0x040fe200078e0222 */
[----:B------:R-:W-:Y:S02]  /*0520*/  LEA R30, P1, R18, R4, 0x1 ;  /* 0x00000004121e7211 */ /* 0x000fe400078208ff */
[-C--:B------:R-:W-:Y:S02]  /*0530*/  LEA.HI.X.SX32 R29, R36, R3.reuse, 0x1, P0 ;  /* 0x00000003241d7211 */ /* 0x080fe400000f0eff */
[C---:B------:R-:W-:Y:S02]  /*0540*/  LEA R36, R15.reuse, R38, 0x2 ;  /* 0x000000260f247211 */ /* 0x040fe400078e10ff */
[----:B------:R-:W-:Y:S01]  /*0550*/  LEA.HI.X.SX32 R31, R18, R3, 0x1, P1 ;  /* 0x00000003121f7211 */ /* 0x000fe200008f0eff */
[----:B------:R-:W2:Y:S01]  /*0560*/  LDG.E.U16 R21, desc[UR10][R28.64] ;  /* 0x0000000a1c157981 */ /* 0x000ea2000c1e1500 */
[----:B------:R-:W-:Y:S01]  /*0570*/  LEA R32, P1, R34, R4, 0x1 ;  /* 0x0000000422207211 */ /* 0x000fe200078208ff */
[----:B-1----:R-:W-:-:S02]  /*0580*/  IMAD R24, R15, 0x4, R36 ;  /* 0x000000040f187824 */ /* 0x002fc400078e0224 */
[----:B------:R0:W2:Y:S01]  /*0590*/  LDG.E.U16 R18, desc[UR10][R30.64] ;  /* 0x0000000a1e127981 */ /* 0x0000a2000c1e1500 */
[-C--:B------:R-:W-:Y:S02]  /*05a0*/  LEA.HI.X.SX32 R33, R34, R3.reuse, 0x1, P1 ;  /* 0x0000000322217211 */ /* 0x080fe400008f0eff */
[CC--:B------:R-:W-:Y:S01]  /*05b0*/  LEA R34, P0, R38.reuse, R4.reuse, 0x1 ;  /* 0x0000000426227211 */ /* 0x0c0fe200078008ff */
[C---:B------:R-:W-:Y:S02]  /*05c0*/  IMAD R40, R15.reuse, 0x4, R24 ;  /* 0x000000040f287824 */ /* 0x040fe400078e0218 */
[----:B------:R1:W2:Y:S01]  /*05d0*/  LDG.E.U16 R22, desc[UR10][R32.64] ;  /* 0x0000000a20167981 */ /* 0x0002a2000c1e1500 */
[-C--:B------:R-:W-:Y:S02]  /*05e0*/  LEA.HI.X.SX32 R35, R38, R3.reuse, 0x1, P0 ;  /* 0x0000000326237211 */ /* 0x080fe400000f0eff */
[C---:B0-----:R-:W-:Y:S02]  /*05f0*/  LEA R30, P0, R36.reuse, R4, 0x1 ;  /* 0x00000004241e7211 */ /* 0x041fe400078008ff */
[----:B------:R-:W-:Y:S01]  /*0600*/  LEA R26, R15, R40, 0x2 ;  /* 0x000000280f1a7211 */ /* 0x000fe200078e10ff */
[----:B------:R0:W2:Y:S01]  /*0610*/  LDG.E.U16 R23, desc[UR10][R34.64] ;  /* 0x0000000a22177981 */ /* 0x0000a2000c1e1500 */
[----:B------:R-:W-:-:S02]  /*0620*/  LEA.HI.X.SX32 R31, R36, R3, 0x1, P0 ;  /* 0x00000003241f7211 */ /* 0x000fc400000f0eff */
[-C--:B------:R-:W-:Y:S02]  /*0630*/  LEA R36, P0, R24, R4.reuse, 0x1 ;  /* 0x0000000418247211 */ /* 0x080fe400078008ff */
[-C--:B------:R-:W-:Y:S01]  /*0640*/  LEA R38, P1, R40, R4.reuse, 0x1 ;  /* 0x0000000428267211 */ /* 0x080fe200078208ff */
[C---:B------:R-:W-:Y:S01]  /*0650*/  IMAD R28, R15.reuse, 0x4, R26 ;  /* 0x000000040f1c7824 */ /* 0x040fe200078e021a */
[-C--:B------:R-:W-:Y:S02]  /*0660*/  LEA.HI.X.SX32 R37, R24, R3.reuse, 0x1, P0 ;  /* 0x0000000318257211 */ /* 0x080fe400000f0eff */
[-C--:B------:R-:W-:Y:S01]  /*0670*/  LEA.HI.X.SX32 R39, R40, R3.reuse, 0x1, P1 ;  /* 0x0000000328277211 */ /* 0x080fe200008f0eff */
[----:B------:R-:W-:Y:S01]  /*0680*/  IMAD R44, R15, 0x4, R28 ;  /* 0x000000040f2c7824 */ /* 0x000fe200078e021c */
[CC--:B------:R-:W-:Y:S01]  /*0690*/  LEA R40, P0, R26.reuse, R4.reuse, 0x1 ;  /* 0x000000041a287211 */ /* 0x0c0fe200078008ff */
[----:B------:R0:W2:Y:S03]  /*06a0*/  LDG.E.U16 R24, desc[UR10][R30.64] ;  /* 0x0000000a1e187981 */ /* 0x0000a6000c1e1500 */
[----:B------:R-:W-:Y:S01]  /*06b0*/  LEA.HI.X.SX32 R41, R26, R3, 0x1, P0 ;  /* 0x000000031a297211 */ /* 0x000fe200000f0eff */
[----:B------:R0:W2:Y:S01]  /*06c0*/  LDG.E.U16 R25, desc[UR10][R36.64] ;  /* 0x0000000a24197981 */ /* 0x0000a2000c1e1500 */
[----:B-1----:R-:W-:-:S02]  /*06d0*/  LEA R32, P0, R28, R4, 0x1 ;  /* 0x000000041c207211 */ /* 0x002fc400078008ff */
[C---:B------:R-:W-:Y:S01]  /*06e0*/  LEA R46, R15.reuse, R44, 0x2 ;  /* 0x0000002c0f2e7211 */ /* 0x040fe200078e10ff */
[----:B------:R1:W2:Y:S01]  /*06f0*/  LDG.E.U16 R26, desc[UR10][R38.64] ;  /* 0x0000000a261a7981 */ /* 0x0002a2000c1e1500 */
[-C--:B------:R-:W-:Y:S02]  /*0700*/  LEA.HI.X.SX32 R33, R28, R3.reuse, 0x1, P0 ;  /* 0x000000031c217211 */ /* 0x080fe400000f0eff */
[-C--:B0-----:R-:W-:Y:S01]  /*0710*/  LEA R34, P0, R44, R4.reuse, 0x1 ;  /* 0x000000042c227211 */ /* 0x081fe200078008ff */
[C---:B------:R-:W-:Y:S01]  /*0720*/  IMAD R30, R15.reuse, 0x4, R46 ;  /* 0x000000040f1e7824 */ /* 0x040fe200078e022e */
[-C--:B------:R-:W-:Y:S01]  /*0730*/  LEA R42, P1, R46, R4.reuse, 0x1 ;  /* 0x000000042e2a7211 */ /* 0x080fe200078208ff */
[----:B------:R0:W2:Y:S01]  /*0740*/  LDG.E.U16 R27, desc[UR10][R40.64] ;  /* 0x0000000a281b7981 */ /* 0x0000a2000c1e1500 */
[-C--:B------:R-:W-:Y:S01]  /*0750*/  LEA.HI.X.SX32 R35, R44, R3.reuse, 0x1, P0 ;  /* 0x000000032c237211 */ /* 0x080fe200000f0eff */
[----:B------:R-:W-:Y:S01]  /*0760*/  IMAD R44, R15, 0x4, R30 ;  /* 0x000000040f2c7824 */ /* 0x000fe200078e021e */
[----:B------:R-:W-:Y:S01]  /*0770*/  LEA.HI.X.SX32 R43, R46, R3, 0x1, P1 ;  /* 0x000000032e2b7211 */ /* 0x000fe200008f0eff */
[----:B------:R-:W2:Y:S01]  /*0780*/  LDG.E.U16 R28, desc[UR10][R32.64] ;  /* 0x0000000a201c7981 */ /* 0x000ea2000c1e1500 */
[----:B------:R-:W-:-:S02]  /*0790*/  LEA R36, P0, R30, R4, 0x1 ;  /* 0x000000041e247211 */ /* 0x000fc400078008ff */
[C---:B------:R-:W-:Y:S01]  /*07a0*/  LEA R46, R15.reuse, R44, 0x2 ;  /* 0x0000002c0f2e7211 */ /* 0x040fe200078e10ff */
[----:B------:R-:W2:Y:S01]  /*07b0*/  LDG.E.U16 R29, desc[UR10][R34.64] ;  /* 0x0000000a221d7981 */ /* 0x000ea2000c1e1500 */
[-C--:B------:R-:W-:Y:S02]  /*07c0*/  LEA.HI.X.SX32 R37, R30, R3.reuse, 0x1, P0 ;  /* 0x000000031e257211 */ /* 0x080fe400000f0eff */
[CC--:B-1----:R-:W-:Y:S01]  /*07d0*/  LEA R38, P0, R44.reuse, R4.reuse, 0x1 ;  /* 0x000000042c267211 */ /* 0x0c2fe200078008ff */
[C---:B------:R-:W-:Y:S01]  /*07e0*/  IMAD R48, R15.reuse, 0x4, R46 ;  /* 0x000000040f307824 */ /* 0x040fe200078e022e */
[----:B------:R-:W2:Y:S02]  /*07f0*/  LDG.E.U16 R30, desc[UR10][R42.64] ;  /* 0x0000000a2a1e7981 */ /* 0x000ea4000c1e1500 */
[-C--:B------:R-:W-:Y:S01]  /*0800*/  LEA.HI.X.SX32 R39, R44, R3.reuse, 0x1, P0 ;  /* 0x000000032c277211 */ /* 0x080fe200000f0eff */
[C---:B------:R-:W-:Y:S01]  /*0810*/  IMAD R50, R15.reuse, 0x4, R48 ;  /* 0x000000040f327824 */ /* 0x040fe200078e0230 */
[C---:B------:R-:W-:Y:S01]  /*0820*/  LEA R44, P1, R48.reuse, R4, 0x1 ;  /* 0x00000004302c7211 */ /* 0x040fe200078208ff */
[----:B------:R1:W2:Y:S03]  /*0830*/  LDG.E.U16 R31, desc[UR10][R36.64] ;  /* 0x0000000a241f7981 */ /* 0x0002a6000c1e1500 */
[----:B------:R-:W-:Y:S01]  /*0840*/  LEA.HI.X.SX32 R45, R48, R3, 0x1, P1 ;  /* 0x00000003302d7211 */ /* 0x000fe200008f0eff */
[----:B------:R1:W2:Y:S01]  /*0850*/  LDG.E.U16 R32, desc[UR10][R38.64] ;  /* 0x0000000a26207981 */ /* 0x0002a2000c1e1500 */
[----:B------:R-:W-:-:S02]  /*0860*/  LEA R48, R15, R50, 0x2 ;  /* 0x000000320f307211 */ /* 0x000fc400078e10ff */
[CC--:B0-----:R-:W-:Y:S01]  /*0870*/  LEA R40, P0, R46.reuse, R4.reuse, 0x1 ;  /* 0x000000042e287211 */ /* 0x0c1fe200078008ff */
[----:B------:R-:W2:Y:S02]  /*0880*/  LDG.E.U16 R34, desc[UR10][R44.64] ;  /* 0x0000000a2c227981 */ /* 0x000ea4000c1e1500 */
[C---:B-1----:R-:W-:Y:S01]  /*0890*/  IMAD R36, R15.reuse, 0x4, R48 ;  /* 0x000000040f247824 */ /* 0x042fe200078e0230 */
[-C--:B------:R-:W-:Y:S02]  /*08a0*/  LEA.HI.X.SX32 R41, R46, R3.reuse, 0x1, P0 ;  /* 0x000000032e297211 */ /* 0x080fe400000f0eff */
[C---:B------:R-:W-:Y:S01]  /*08b0*/  LEA R46, P0, R50.reuse, R4, 0x1 ;  /* 0x00000004322e7211 */ /* 0x040fe200078008ff */
[----:B------:R-:W-:Y:S02]  /*08c0*/  IMAD R52, R15, 0x4, R36 ;  /* 0x000000040f347824 */ /* 0x000fe400078e0224 */
[----:B------:R0:W2:Y:S01]  /*08d0*/  LDG.E.U16 R33, desc[UR10][R40.64] ;  /* 0x0000000a28217981 */ /* 0x0000a2000c1e1500 */
[----:B------:R-:W-:-:S02]  /*08e0*/  LEA.HI.X.SX32 R47, R50, R3, 0x1, P0 ;  /* 0x00000003322f7211 */ /* 0x000fc400000f0eff */
[C---:B------:R-:W-:Y:S02]  /*08f0*/  LEA R42, P0, R48.reuse, R4, 0x1 ;  /* 0x00000004302a7211 */ /* 0x040fe400078008ff */
[C---:B------:R-:W-:Y:S01]  /*0900*/  LEA R38, R15.reuse, R52, 0x2 ;  /* 0x000000340f267211 */ /* 0x040fe200078e10ff */
[----:B------:R1:W2:Y:S01]  /*0910*/  LDG.E.U16 R35, desc[UR10][R46.64] ;  /* 0x0000000a2e237981 */ /* 0x0002a2000c1e1500 */
[-C--:B------:R-:W-:Y:S02]  /*0920*/  LEA.HI.X.SX32 R43, R48, R3.reuse, 0x1, P0 ;  /* 0x00000003302b7211 */ /* 0x080fe400000f0eff */
[-C--:B------:R-:W-:Y:S02]  /*0930*/  LEA R48, P0, R36, R4.reuse, 0x1 ;  /* 0x0000000424307211 */ /* 0x080fe400078008ff */
[----:B------:R-:W-:Y:S01]  /*0940*/  LEA R50, P1, R52, R4, 0x1 ;  /* 0x0000000434327211 */ /* 0x000fe200078208ff */
[----:B0-----:R-:W-:Y:S01]  /*0950*/  IMAD R40, R15, 0x4, R38 ;  /* 0x000000040f287824 */ /* 0x001fe200078e0226 */
[----:B------:R-:W-:-:S02]  /*0960*/  LEA.HI.X.SX32 R49, R36, R3, 0x1, P0 ;  /* 0x0000000324317211 */ /* 0x000fc400000f0eff */
[-C--:B------:R-:W-:Y:S01]  /*0970*/  LEA.HI.X.SX32 R51, R52, R3.reuse, 0x1, P1 ;  /* 0x0000000334337211 */ /* 0x080fe200008f0eff */
[C---:B------:R-:W-:Y:S01]  /*0980*/  IMAD R56, R15.reuse, 0x4, R40 ;  /* 0x000000040f387824 */ /* 0x040fe200078e0228 */
[CC--:B------:R-:W-:Y:S01]  /*0990*/  LEA R52, P0, R38.reuse, R4.reuse, 0x1 ;  /* 0x0000000426347211 */ /* 0x0c0fe200078008ff */
[----:B------:R0:W2:Y:S03]  /*09a0*/  LDG.E.U16 R36, desc[UR10][R42.64] ;  /* 0x0000000a2a247981 */ /* 0x0000a6000c1e1500 */
[-C--:B------:R-:W-:Y:S01]  /*09b0*/  LEA.HI.X.SX32 R53, R38, R3.reuse, 0x1, P0 ;  /* 0x0000000326357211 */ /* 0x080fe200000f0eff */
[----:B------:R0:W2:Y:S01]  /*09c0*/  LDG.E.U16 R37, desc[UR10][R48.64] ;  /* 0x0000000a30257981 */ /* 0x0000a2000c1e1500 */
[C---:B------:R-:W-:Y:S02]  /*09d0*/  LEA R44, P0, R40.reuse, R4, 0x1 ;  /* 0x00000004282c7211 */ /* 0x040fe400078008ff */
[----:B------:R-:W-:Y:S01]  /*09e0*/  LEA R58, R15, R56, 0x2 ;  /* 0x000000380f3a7211 */ /* 0x000fe200078e10ff */
[----:B------:R0:W2:Y:S01]  /*09f0*/  LDG.E.U16 R38, desc[UR10][R50.64] ;  /* 0x0000000a32267981 */ /* 0x0000a2000c1e1500 */
[----:B------:R-:W-:-:S02]  /*0a00*/  LEA.HI.X.SX32 R45, R40, R3, 0x1, P0 ;  /* 0x00000003282d7211 */ /* 0x000fc400000f0eff */
[-C--:B-1----:R-:W-:Y:S01]  /*0a10*/  LEA R46, P0, R56, R4.reuse, 0x1 ;  /* 0x00000004382e7211 */ /* 0x082fe200078008ff */
[C---:B0-----:R-:W-:Y:S01]  /*0a20*/  IMAD R42, R15.reuse, 0x4, R58 ;  /* 0x000000040f2a7824 */ /* 0x041fe200078e023a */
[-C--:B------:R-:W-:Y:S01]  /*0a30*/  LEA R54, P1, R58, R4.reuse, 0x1 ;  /* 0x000000043a367211 */ /* 0x080fe200078208ff */
[----:B------:R0:W2:Y:S01]  /*0a40*/  LDG.E.U16 R39, desc[UR10][R52.64] ;  /* 0x0000000a34277981 */ /* 0x0000a2000c1e1500 */
[-C--:B------:R-:W-:Y:S01]  /*0a50*/  LEA.HI.X.SX32 R47, R56, R3.reuse, 0x1, P0 ;  /* 0x00000003382f7211 */ /* 0x080fe200000f0eff */
[C---:B------:R-:W-:Y:S01]  /*0a60*/  IMAD R56, R15.reuse, 0x4, R42 ;  /* 0x000000040f387824 */ /* 0x040fe200078e022a */
[-C--:B------:R-:W-:Y:S01]  /*0a70*/  LEA.HI.X.SX32 R55, R58, R3.reuse, 0x1, P1 ;  /* 0x000000033a377211 */ /* 0x080fe200008f0eff */
[----:B------:R-:W2:Y:S01]  /*0a80*/  LDG.E.U16 R40, desc[UR10][R44.64] ;  /* 0x0000000a2c287981 */ /* 0x000ea2000c1e1500 */
[C---:B------:R-:W-:Y:S02]  /*0a90*/  LEA R48, P0, R42.reuse, R4, 0x1 ;  /* 0x000000042a307211 */ /* 0x040fe400078008ff */
[----:B------:R-:W-:Y:S01]  /*0aa0*/  LEA R58, R15, R56, 0x2 ;  /* 0x000000380f3a7211 */ /* 0x000fe200078e10ff */
[----:B------:R-:W2:Y:S01]  /*0ab0*/  LDG.E.U16 R41, desc[UR10][R46.64] ;  /* 0x0000000a2e297981 */ /* 0x000ea2000c1e1500 */
[----:B------:R-:W-:-:S02]  /*0ac0*/  LEA.HI.X.SX32 R49, R42, R3, 0x1, P0 ;  /* 0x000000032a317211 */ /* 0x000fc400000f0eff */
[CC--:B------:R-:W-:Y:S01]  /*0ad0*/  LEA R50, P0, R56.reuse, R4.reuse, 0x1 ;  /* 0x0000000438327211 */ /* 0x0c0fe200078008ff */
        /* <DEDUP_REMOVED lines=85> */
[----:B------:R-:W-:Y:S01]  /*1030*/  LEA R78, P1, R82, R4, 0x1 ;  /* 0x00000004524e7211 */ /* 0x000fe200078208ff */
[----:B------:R0:W2:Y:S01]  /*1040*/  LDG.E.U16 R63, desc[UR10][R76.64] ;  /* 0x0000000a4c3f7981 */ /* 0x0000a2000c1e1500 */
[-C--:B------:R-:W-:Y:S01]  /*1050*/  LEA.HI.X.SX32 R71, R80, R3.reuse, 0x1, P0 ;  /* 0x0000000350477211 */ /* 0x080fe200000f0eff */
[C---:B------:R-:W-:Y:S01]  /*1060*/  IMAD R80, R15.reuse, 0x4, R66 ;  /* 0x000000040f507824 */ /* 0x040fe200078e0242 */
[----:B------:R-:W-:Y:S01]  /*1070*/  LEA.HI.X.SX32 R79, R82, R3, 0x1, P1 ;  /* 0x00000003524f7211 */ /* 0x000fe200008f0eff */
[----:B------:R-:W2:Y:S03]  /*1080*/  LDG.E.U16 R64, desc[UR10][R68.64] ;  /* 0x0000000a44407981 */ /* 0x000ea6000c1e1500 */
[C---:B------:R-:W-:Y:S01]  /*1090*/  LEA R82, R15.reuse, R80, 0x2 ;  /* 0x000000500f527211 */ /* 0x040fe200078e10ff */
[----:B------:R-:W2:Y:S04]  /*10a0*/  LDG.E.U16 R65, desc[UR10][R70.64] ;  /* 0x0000000a46417981 */ /* 0x000ea8000c1e1500 */
[----:B------:R-:W-:-:S04]  /*10b0*/  IMAD R84, R15, 0x4, R82 ;  /* 0x000000040f547824 */ /* 0x000fc800078e0252 */
[----:B------:R-:W-:Y:S01]  /*10c0*/  IMAD R86, R15, 0x4, R84 ;  /* 0x000000040f567824 */ /* 0x000fe200078e0254 */
[----:B---3--:R-:W-:-:S04]  /*10d0*/  LEA R72, P0, R66, R4, 0x1 ;  /* 0x0000000442487211 */ /* 0x008fc800078008ff */
[----:B------:R-:W-:Y:S02]  /*10e0*/  LEA R88, R15, R86, 0x2 ;  /* 0x000000560f587211 */ /* 0x000fe400078e10ff */
[----:B------:R-:W-:-:S03]  /*10f0*/  LEA.HI.X.SX32 R73, R66, R3, 0x1, P0 ;  /* 0x0000000342497211 */ /* 0x000fc600000f0eff */
[C---:B------:R-:W-:Y:S01]  /*1100*/  IMAD R90, R15.reuse, 0x4, R88 ;  /* 0x000000040f5a7824 */ /* 0x040fe200078e0258 */
[CC--:B------:R-:W-:Y:S01]  /*1110*/  LEA R74, P0, R80.reuse, R4.reuse, 0x1 ;  /* 0x00000004504a7211 */ /* 0x0c0fe200078008ff */
[----:B------:R1:W3:Y:S02]  /*1120*/  LDG.E.U16 R66, desc[UR10][R78.64] ;  /* 0x0000000a4e427981 */ /* 0x0002e4000c1e1500 */
[C---:B------:R-:W-:Y:S01]  /*1130*/  IMAD R92, R15.reuse, 0x4, R90 ;  /* 0x000000040f5c7824 */ /* 0x040fe200078e025a */
[-C--:B------:R-:W-:Y:S01]  /*1140*/  LEA.HI.X.SX32 R75, R80, R3.reuse, 0x1, P0 ;  /* 0x00000003504b7211 */ /* 0x080fe200000f0eff */
[----:B------:R-:W2:Y:S01]  /*1150*/  LDG.E.U16 R67, desc[UR10][R72.64] ;  /* 0x0000000a48437981 */ /* 0x000ea2000c1e1500 */
[C---:B0-----:R-:W-:Y:S02]  /*1160*/  LEA R76, P0, R82.reuse, R4, 0x1 ;  /* 0x00000004524c7211 */ /* 0x041fe400078008ff */
[----:B------:R-:W-:Y:S01]  /*1170*/  LEA R94, R15, R92, 0x2 ;  /* 0x0000005c0f5e7211 */ /* 0x000fe200078e10ff */
[----:B------:R-:W2:Y:S01]  /*1180*/  LDG.E.U16 R68, desc[UR10][R74.64] ;  /* 0x0000000a4a447981 */ /* 0x000ea2000c1e1500 */
[----:B------:R-:W-:-:S02]  /*1190*/  LEA.HI.X.SX32 R77, R82, R3, 0x1, P0 ;  /* 0x00000003524d7211 */ /* 0x000fc400000f0eff */
[-C--:B-1----:R-:W-:Y:S01]  /*11a0*/  LEA R78, P0, R86, R4.reuse, 0x1 ;  /* 0x00000004564e7211 */ /* 0x082fe200078008ff */
[C---:B------:R-:W-:Y:S01]  /*11b0*/  IMAD R96, R15.reuse, 0x4, R94 ;  /* 0x000000040f607824 */ /* 0x040fe200078e025e */
[-C--:B------:R-:W-:Y:S01]  /*11c0*/  LEA R80, P1, R84, R4.reuse, 0x1 ;  /* 0x0000000454507211 */ /* 0x080fe200078208ff */
[----:B------:R-:W2:Y:S01]  /*11d0*/  LDG.E.U16 R69, desc[UR10][R76.64] ;  /* 0x0000000a4c457981 */ /* 0x000ea2000c1e1500 */
[-C--:B------:R-:W-:Y:S01]  /*11e0*/  LEA.HI.X.SX32 R79, R86, R3.reuse, 0x1, P0 ;  /* 0x00000003564f7211 */ /* 0x080fe200000f0eff */
[----:B------:R-:W-:Y:S01]  /*11f0*/  IMAD R98, R15, 0x4, R96 ;  /* 0x000000040f627824 */ /* 0x000fe200078e0260 */
[----:B------:R-:W-:Y:S02]  /*1200*/  LEA R82, P0, R88, R4, 0x1 ;  /* 0x0000000458527211 */ /* 0x000fe400078008ff */
[-C--:B------:R-:W-:Y:S01]  /*1210*/  LEA.HI.X.SX32 R81, R84, R3.reuse, 0x1, P1 ;  /* 0x0000000354517211 */ /* 0x080fe200008f0eff */
[----:B------:R-:W2:Y:S01]  /*1220*/  LDG.E.U16 R71, desc[UR10][R78.64] ;  /* 0x0000000a4e477981 */ /* 0x000ea2000c1e1500 */
[----:B------:R-:W-:-:S02]  /*1230*/  LEA.HI.X.SX32 R83, R88, R3, 0x1, P0 ;  /* 0x0000000358537211 */ /* 0x000fc400000f0eff */
[-C--:B------:R-:W-:Y:S01]  /*1240*/  LEA R84, P0, R90, R4.reuse, 0x1 ;  /* 0x000000045a547211 */ /* 0x080fe200078008ff */
[----:B------:R0:W2:Y:S01]  /*1250*/  LDG.E.U16 R70, desc[UR10][R80.64] ;  /* 0x0000000a50467981 */ /* 0x0000a2000c1e1500 */
[----:B------:R-:W-:Y:S02]  /*1260*/  LEA R86, P1, R92, R4, 0x1 ;  /* 0x000000045c567211 */ /* 0x000fe400078208ff */
[C---:B------:R-:W-:Y:S01]  /*1270*/  LEA R100, R15.reuse, R98, 0x2 ;  /* 0x000000620f647211 */ /* 0x040fe200078e10ff */
[----:B------:R1:W2:Y:S01]  /*1280*/  LDG.E.U16 R72, desc[UR10][R82.64] ;  /* 0x0000000a52487981 */ /* 0x0002a2000c1e1500 */
[-C--:B------:R-:W-:Y:S02]  /*1290*/  LEA.HI.X.SX32 R85, R90, R3.reuse, 0x1, P0 ;  /* 0x000000035a557211 */ /* 0x080fe400000f0eff */
[-C--:B------:R-:W-:Y:S01]  /*12a0*/  LEA.HI.X.SX32 R87, R92, R3.reuse, 0x1, P1 ;  /* 0x000000035c577211 */ /* 0x080fe200008f0eff */
[C---:B------:R-:W-:Y:S01]  /*12b0*/  IMAD R92, R15.reuse, 0x4, R100 ;  /* 0x000000040f5c7824 */ /* 0x040fe200078e0264 */
[CC--:B0-----:R-:W-:Y:S01]  /*12c0*/  LEA R80, P0, R94.reuse, R4.reuse, 0x1 ;  /* 0x000000045e507211 */ /* 0x0c1fe200078008ff */
[----:B------:R0:W2:Y:S03]  /*12d0*/  LDG.E.U16 R73, desc[UR10][R84.64] ;  /* 0x0000000a54497981 */ /* 0x0000a6000c1e1500 */
[-C--:B------:R-:W-:Y:S01]  /*12e0*/  LEA.HI.X.SX32 R81, R94, R3.reuse, 0x1, P0 ;  /* 0x000000035e517211 */ /* 0x080fe200000f0eff */
[C---:B------:R-:W-:Y:S01]  /*12f0*/  IMAD R94, R15.reuse, 0x4, R92 ;  /* 0x000000040f5e7824 */ /* 0x040fe200078e025c */
[C---:B------:R-:W-:Y:S01]  /*1300*/  LEA R88, P0, R96.reuse, R4, 0x1 ;  /* 0x0000000460587211 */ /* 0x040fe200078008ff */
[----:B------:R0:W2:Y:S03]  /*1310*/  LDG.E.U16 R74, desc[UR10][R86.64] ;  /* 0x0000000a564a7981 */ /* 0x0000a6000c1e1500 */
[----:B------:R-:W-:Y:S01]  /*1320*/  LEA.HI.X.SX32 R89, R96, R3, 0x1, P0 ;  /* 0x0000000360597211 */ /* 0x000fe200000f0eff */
[----:B------:R-:W2:Y:S01]  /*1330*/  LDG.E.U16 R75, desc[UR10][R80.64] ;  /* 0x0000000a504b7981 */ /* 0x000ea2000c1e1500 */
[----:B------:R-:W-:-:S02]  /*1340*/  LEA R96, R15, R94, 0x2 ;  /* 0x0000005e0f607211 */ /* 0x000fc400078e10ff */
[CC--:B-1----:R-:W-:Y:S01]  /*1350*/  LEA R82, P0, R98.reuse, R4.reuse, 0x1 ;  /* 0x0000000462527211 */ /* 0x0c2fe200078008ff */
[----:B------:R1:W2:Y:S02]  /*1360*/  LDG.E.U16 R76, desc[UR10][R88.64] ;  /* 0x0000000a584c7981 */ /* 0x0002a4000c1e1500 */
[C---:B------:R-:W-:Y:S01]  /*1370*/  IMAD R102, R15.reuse, 0x4, R96 ;  /* 0x000000040f667824 */ /* 0x040fe200078e0260 */
[-C--:B------:R-:W-:Y:S02]  /*1380*/  LEA.HI.X.SX32 R83, R98, R3.reuse, 0x1, P0 ;  /* 0x0000000362537211 */ /* 0x080fe400000f0eff */
[-C--:B------:R-:W-:Y:S01]  /*1390*/  LEA R90, P1, R100, R4.reuse, 0x1 ;  /* 0x00000004645a7211 */ /* 0x080fe200078208ff */
[----:B------:R-:W-:Y:S01]  /*13a0*/  IMAD R98, R15, 0x4, R102 ;  /* 0x000000040f627824 */ /* 0x000fe200078e0266 */
[----:B0-----:R-:W-:Y:S01]  /*13b0*/  LEA R84, P0, R92, R4, 0x1 ;  /* 0x000000045c547211 */ /* 0x001fe200078008ff */
[----:B------:R-:W2:Y:S01]  /*13c0*/  LDG.E.U16 R77, desc[UR10][R82.64] ;  /* 0x0000000a524d7981 */ /* 0x000ea2000c1e1500 */
[----:B------:R-:W-:-:S02]  /*13d0*/  LEA.HI.X.SX32 R91, R100, R3, 0x1, P1 ;  /* 0x00000003645b7211 */ /* 0x000fc400008f0eff */
[C---:B------:R-:W-:Y:S02]  /*13e0*/  LEA R100, R15.reuse, R98, 0x2 ;  /* 0x000000620f647211 */ /* 0x040fe400078e10ff */
[-C--:B------:R-:W-:Y:S01]  /*13f0*/  LEA.HI.X.SX32 R85, R92, R3.reuse, 0x1, P0 ;  /* 0x000000035c557211 */ /* 0x080fe200000f0eff */
[----:B------:R0:W2:Y:S02]  /*1400*/  LDG.E.U16 R78, desc[UR10][R90.64] ;  /* 0x0000000a5a4e7981 */ /* 0x0000a4000c1e1500 */
[C---:B------:R-:W-:Y:S01]  /*1410*/  IMAD R104, R15.reuse, 0x4, R100 ;  /* 0x000000040f687824 */ /* 0x040fe200078e0264 */
[C---:B------:R-:W-:Y:S01]  /*1420*/  LEA R86, P0, R94.reuse, R4, 0x1 ;  /* 0x000000045e567211 */ /* 0x040fe200078008ff */
[----:B------:R0:W2:Y:S02]  /*1430*/  LDG.E.U16 R79, desc[UR10][R84.64] ;  /* 0x0000000a544f7981 */ /* 0x0000a4000c1e1500 */
[----:B------:R-:W-:Y:S01]  /*1440*/  IMAD R106, R15, 0x4, R104 ;  /* 0x000000040f6a7824 */ /* 0x000fe200078e0268 */
[----:B------:R-:W-:-:S04]  /*1450*/  LEA.HI.X.SX32 R87, R94, R3, 0x1, P0 ;  /* 0x000000035e577211 */ /* 0x000fc800000f0eff */
[----:B------:R-:W-:Y:S01]  /*1460*/  LEA R94, R15, R106, 0x2 ;  /* 0x0000006a0f5e7211 */ /* 0x000fe200078e10ff */
[----:B------:R4:W2:Y:S01]  /*1470*/  LDG.E.U16 R80, desc[UR10][R86.64] ;  /* 0x0000000a56507981 */ /* 0x0008a2000c1e1500 */
[----:B-1----:R-:W-:-:S03]  /*1480*/  LEA R88, P0, R96, R4, 0x1 ;  /* 0x0000000460587211 */ /* 0x002fc600078008ff */
[----:B------:R-:W-:Y:S01]  /*1490*/  IMAD R108, R15, 0x4, R94 ;  /* 0x000000040f6c7824 */ /* 0x000fe200078e025e */
[----:B------:R-:W-:-:S03]  /*14a0*/  LEA.HI.X.SX32 R89, R96, R3, 0x1, P0 ;  /* 0x0000000360597211 */ /* 0x000fc600000f0eff */
[C---:B------:R-:W-:Y:S01]  /*14b0*/  IMAD R96, R15.reuse, 0x4, R108 ;  /* 0x000000040f607824 */ /* 0x040fe200078e026c */
[C---:B0-----:R-:W-:Y:S01]  /*14c0*/  LEA R90, P0, R98.reuse, R4, 0x1 ;  /* 0x00000004625a7211 */ /* 0x041fe200078008ff */
[----:B------:R-:W2:Y:S03]  /*14d0*/  LDG.E.U16 R81, desc[UR10][R88.64] ;  /* 0x0000000a58517981 */ /* 0x000ea6000c1e1500 */
[----:B------:R-:W-:Y:S02]  /*14e0*/  LEA R110, R15, R96, 0x2 ;  /* 0x000000600f6e7211 */ /* 0x000fe400078e10ff */
[----:B------:R-:W-:-:S03]  /*14f0*/  LEA.HI.X.SX32 R91, R98, R3, 0x1, P0 ;  /* 0x00000003625b7211 */ /* 0x000fc600000f0eff */
[C---:B------:R-:W-:Y:S01]  /*1500*/  IMAD R112, R15.reuse, 0x4, R110 ;  /* 0x000000040f707824 */ /* 0x040fe200078e026e */
[CC--:B------:R-:W-:Y:S01]  /*1510*/  LEA R84, P0, R100.reuse, R4.reuse, 0x1 ;  /* 0x0000000464547211 */ /* 0x0c0fe200078008ff */
[----:B------:R-:W2:Y:S02]  /*1520*/  LDG.E.U16 R83, desc[UR10][R90.64] ;  /* 0x0000000a5a537981 */ /* 0x000ea4000c1e1500 */
[C---:B------:R-:W-:Y:S01]  /*1530*/  IMAD R114, R15.reuse, 0x4, R112 ;  /* 0x000000040f727824 */ /* 0x040fe200078e0270 */
[----:B------:R-:W-:Y:S02]  /*1540*/  LEA.HI.X.SX32 R85, R100, R3, 0x1, P0 ;  /* 0x0000000364557211 */ /* 0x000fe400000f0eff */
[----:B----4-:R-:W-:Y:S02]  /*1550*/  LEA R86, P0, R104, R4, 0x1 ;  /* 0x0000000468567211 */ /* 0x010fe400078008ff */
[----:B------:R-:W-:Y:S01]  /*1560*/  LEA R116, R15, R114, 0x2 ;  /* 0x000000720f747211 */ /* 0x000fe200078e10ff */
[----:B------:R-:W4:Y:S01]  /*1570*/  LDG.E.U16 R98, desc[UR10][R84.64] ;  /* 0x0000000a54627981 */ /* 0x000f22000c1e1500 */
[----:B------:R-:W-:-:S02]  /*1580*/  LEA R92, P1, R102, R4, 0x1 ;  /* 0x00000004665c7211 */ /* 0x000fc400078208ff */
[-C--:B------:R-:W-:Y:S01]  /*1590*/  LEA.HI.X.SX32 R87, R104, R3.reuse, 0x1, P0 ;  /* 0x0000000368577211 */ /* 0x080fe200000f0eff */
[----:B------:R-:W-:Y:S01]  /*15a0*/  IMAD R104, R15, 0x4, R116 ;  /* 0x000000040f687824 */ /* 0x000fe200078e0274 */
[----:B------:R-:W-:-:S03]  /*15b0*/  LEA.HI.X.SX32 R93, R102, R3, 0x1, P1 ;  /* 0x00000003665d7211 */ /* 0x000fc600008f0eff */
[C---:B------:R-:W-:Y:S01]  /*15c0*/  IMAD R118, R15.reuse, 0x4, R104 ;  /* 0x000000040f767824 */ /* 0x040fe200078e0268 */
[----:B------:R-:W2:Y:S04]  /*15d0*/  LDG.E.U16 R99, desc[UR10][R86.64] ;  /* 0x0000000a56637981 */ /* 0x000ea8000c1e1500 */
[----:B------:R0:W2:Y:S01]  /*15e0*/  LDG.E.U16 R82, desc[UR10][R92.64] ;  /* 0x0000000a5c527981 */ /* 0x0000a2000c1e1500 */
[----:B------:R-:W-:Y:S02]  /*15f0*/  LEA R120, R15, R118, 0x2 ;  /* 0x000000760f787211 */ /* 0x000fe400078e10ff */
[----:B0-----:R-:W-:-:S03]  /*1600*/  LEA R92, P0, R94, R4, 0x1 ;  /* 0x000000045e5c7211 */ /* 0x001fc600078008ff */
[C---:B------:R-:W-:Y:S01]  /*1610*/  IMAD R122, R15.reuse, 0x4, R120 ;  /* 0x000000040f7a7824 */ /* 0x040fe200078e0278 */
[-C--:B------:R-:W-:Y:S02]  /*1620*/  LEA.HI.X.SX32 R93, R94, R3.reuse, 0x1, P0 ;  /* 0x000000035e5d7211 */ /* 0x080fe400000f0eff */
[-C--:B------:R-:W-:Y:S01]  /*1630*/  LEA R90, P0, R108, R4.reuse, 0x1 ;  /* 0x000000046c5a7211 */ /* 0x080fe200078008ff */
[----:B------:R-:W-:Y:S01]  /*1640*/  IMAD R124, R15, 0x4, R122 ;  /* 0x000000040f7c7824 */ /* 0x000fe200078e027a */
[-C--:B------:R-:W-:Y:S01]  /*1650*/  LEA R88, P1, R106, R4.reuse, 0x1 ;  /* 0x000000046a587211 */ /* 0x080fe200078208ff */
[----:B------:R-:W3:Y:S01]  /*1660*/  LDG.E.U16 R101, desc[UR10][R92.64] ;  /* 0x0000000a5c657981 */ /* 0x000ee2000c1e1500 */
[-C--:B------:R-:W-:Y:S02]  /*1670*/  LEA.HI.X.SX32 R91, R108, R3.reuse, 0x1, P0 ;  /* 0x000000036c5b7211 */ /* 0x080fe400000f0eff */
[----:B------:R-:W-:Y:S02]  /*1680*/  LEA R84, P0, R96, R4, 0x1 ;  /* 0x0000000460547211 */ /* 0x000fe400078008ff */
[-C--:B------:R-:W-:Y:S01]  /*1690*/  LEA.HI.X.SX32 R89, R106, R3.reuse, 0x1, P1 ;  /* 0x000000036a597211 */ /* 0x080fe200008f0eff */
[----:B------:R-:W3:Y:S01]  /*16a0*/  LDG.E.U16 R102, desc[UR10][R90.64] ;  /* 0x0000000a5a667981 */ /* 0x000ee2000c1e1500 */
[----:B------:R-:W-:-:S02]  /*16b0*/  LEA.HI.X.SX32 R85, R96, R3, 0x1, P0 ;  /* 0x0000000360557211 */ /* 0x000fc400000f0eff */
[----:B------:R-:W-:Y:S01]  /*16c0*/  LEA R96, R15, R124, 0x2 ;  /* 0x0000007c0f607211 */ /* 0x000fe200078e10ff */
[----:B------:R0:W3:Y:S01]  /*16d0*/  LDG.E.U16 R100, desc[UR10][R88.64] ;  /* 0x0000000a58647981 */ /* 0x0000e2000c1e1500 */
[----:B------:R-:W-:-:S03]  /*16e0*/  LEA R86, P0, R112, R4, 0x1 ;  /* 0x0000000470567211 */ /* 0x000fc600078008ff */
[C---:B------:R-:W-:Y:S01]  /*16f0*/  IMAD R126, R15.reuse, 0x4, R96 ;  /* 0x000000040f7e7824 */ /* 0x040fe200078e0260 */
[----:B------:R-:W-:Y:S01]  /*1700*/  LEA.HI.X.SX32 R87, R112, R3, 0x1, P0 ;  /* 0x0000000370577211 */ /* 0x000fe200000f0eff */
[----:B------:R1:W3:Y:S02]  /*1710*/  LDG.E.U16 R103, desc[UR10][R84.64] ;  /* 0x0000000a54677981 */ /* 0x0002e4000c1e1500 */
[C---:B------:R-:W-:Y:S01]  /*1720*/  IMAD R112, R15.reuse, 0x4, R126 ;  /* 0x000000040f707824 */ /* 0x040fe200078e027e */
[----:B0-----:R-:W-:Y:S01]  /*1730*/  LEA R88, P0, R114, R4, 0x1 ;  /* 0x0000000472587211 */ /* 0x001fe200078008ff */
[----:B------:R-:W3:Y:S03]  /*1740*/  LDG.E.U16 R107, desc[UR10][R86.64] ;  /* 0x0000000a566b7981 */ /* 0x000ee6000c1e1500 */
[----:B------:R-:W-:Y:S02]  /*1750*/  LEA R128, R15, R112, 0x2 ;  /* 0x000000700f807211 */ /* 0x000fe400078e10ff */
[----:B------:R-:W-:-:S02]  /*1760*/  LEA R94, P1, R110, R4, 0x1 ;  /* 0x000000046e5e7211 */ /* 0x000fc400078208ff */
[-C--:B------:R-:W-:Y:S01]  /*1770*/  LEA.HI.X.SX32 R89, R114, R3.reuse, 0x1, P0 ;  /* 0x0000000372597211 */ /* 0x080fe200000f0eff */
[C---:B------:R-:W-:Y:S01]  /*1780*/  IMAD R114, R15.reuse, 0x4, R128 ;  /* 0x000000040f727824 */ /* 0x040fe200078e0280 */
[-C--:B------:R-:W-:Y:S02]  /*1790*/  LEA.HI.X.SX32 R95, R110, R3.reuse, 0x1, P1 ;  /* 0x000000036e5f7211 */ /* 0x080fe400008f0eff */
[-C--:B------:R-:W-:Y:S01]  /*17a0*/  LEA R92, P1, R104, R4.reuse, 0x1 ;  /* 0x00000004685c7211 */ /* 0x080fe200078208ff */
[C---:B------:R-:W-:Y:S01]  /*17b0*/  IMAD R130, R15.reuse, 0x4, R114 ;  /* 0x000000040f827824 */ /* 0x040fe200078e0272 */
[----:B------:R-:W-:Y:S01]  /*17c0*/  LEA R90, P0, R116, R4, 0x1 ;  /* 0x00000004745a7211 */ /* 0x000fe200078008ff */
[----:B------:R0:W3:Y:S01]  /*17d0*/  LDG.E.U16 R106, desc[UR10][R94.64] ;  /* 0x0000000a5e6a7981 */ /* 0x0000e2000c1e1500 */
[-C--:B------:R-:W-:Y:S02]  /*17e0*/  LEA.HI.X.SX32 R93, R104, R3.reuse, 0x1, P1 ;  /* 0x00000003685d7211 */ /* 0x080fe400008f0eff */
[----:B------:R-:W-:Y:S01]  /*17f0*/  LEA R104, R15, R130, 0x2 ;  /* 0x000000820f687211 */ /* 0x000fe200078e10ff */
[----:B------:R5:W3:Y:S01]  /*1800*/  LDG.E.U16 R108, desc[UR10][R88.64] ;  /* 0x0000000a586c7981 */ /* 0x000ae2000c1e1500 */
[----:B------:R-:W-:-:S02]  /*1810*/  LEA.HI.X.SX32 R91, R116, R3, 0x1, P0 ;  /* 0x00000003745b7211 */ /* 0x000fc400000f0eff */
[CC--:B-1----:R-:W-:Y:S01]  /*1820*/  LEA R84, P0, R118.reuse, R4.reuse, 0x1 ;  /* 0x0000000476547211 */ /* 0x0c2fe200078008ff */
[----:B------:R-:W3:Y:S01]  /*1830*/  LDG.E.U16 R110, desc[UR10][R92.64] ;  /* 0x0000000a5c6e7981 */ /* 0x000ee2000c1e1500 */
[C---:B0-----:R-:W-:Y:S02]  /*1840*/  IMAD R94, R15.reuse, 0x4, R104 ;  /* 0x000000040f5e7824 */ /* 0x041fe400078e0268 */
[----:B------:R-:W-:Y:S01]  /*1850*/  LEA.HI.X.SX32 R85, R118, R3, 0x1, P0 ;  /* 0x0000000376557211 */ /* 0x000fe200000f0eff */
[----:B------:R0:W3:Y:S01]  /*1860*/  LDG.E.U16 R109, desc[UR10][R90.64] ;  /* 0x0000000a5a6d7981 */ /* 0x0000e2000c1e1500 */
[C---:B------:R-:W-:Y:S01]  /*1870*/  IMAD R116, R15.reuse, 0x4, R94 ;  /* 0x000000040f747824 */ /* 0x040fe200078e025e */
[----:B------:R-:W-:Y:S02]  /*1880*/  LEA R86, P0, R120, R4, 0x1 ;  /* 0x0000000478567211 */ /* 0x000fe400078008ff */
[----:B------:R1:W3:Y:S02]  /*1890*/  LDG.E.U16 R111, desc[UR10][R84.64] ;  /* 0x0000000a546f7981 */ /* 0x0002e4000c1e1500 */
[----:B------:R-:W-:-:S02]  /*18a0*/  LEA R118, R15, R116, 0x2 ;  /* 0x000000740f767211 */ /* 0x000fc400078e10ff */
[-C--:B------:R-:W-:Y:S02]  /*18b0*/  LEA.HI.X.SX32 R87, R120, R3.reuse, 0x1, P0 ;  /* 0x0000000378577211 */ /* 0x080fe400000f0eff */
[-C--:B-----5:R-:W-:Y:S01]  /*18c0*/  LEA R88, P0, R122, R4.reuse, 0x1 ;  /* 0x000000047a587211 */ /* 0x0a0fe200078008ff */
[C---:B------:R-:W-:Y:S01]  /*18d0*/  IMAD R120, R15.reuse, 0x4, R118 ;  /* 0x000000040f787824 */ /* 0x040fe200078e0276 */
[-C--:B0-----:R-:W-:Y:S01]  /*18e0*/  LEA R90, P1, R124, R4.reuse, 0x1 ;  /* 0x000000047c5a7211 */ /* 0x081fe200078208ff */
[----:B------:R0:W5:Y:S01]  /*18f0*/  LDG.E.U16 R113, desc[UR10][R86.64] ;  /* 0x0000000a56717981 */ /* 0x000162000c1e1500 */
[-C--:B------:R-:W-:Y:S01]  /*1900*/  LEA.HI.X.SX32 R89, R122, R3.reuse, 0x1, P0 ;  /* 0x000000037a597211 */ /* 0x080fe200000f0eff */
[C---:B------:R-:W-:Y:S01]  /*1910*/  IMAD R122, R15.reuse, 0x4, R120 ;  /* 0x000000040f7a7824 */ /* 0x040fe200078e0278 */
[----:B------:R-:W-:Y:S02]  /*1920*/  LEA.HI.X.SX32 R91, R124, R3, 0x1, P1 ;  /* 0x000000037c5b7211 */ /* 0x000fe400008f0eff */
[----:B------:R-:W-:Y:S01]  /*1930*/  LEA R92, P0, R96, R4, 0x1 ;  /* 0x00000004605c7211 */ /* 0x000fe200078008ff */
[----:B------:R0:W3:Y:S01]  /*1940*/  LDG.E.U16 R115, desc[UR10][R88.64] ;  /* 0x0000000a58737981 */ /* 0x0000e2000c1e1500 */
[----:B------:R-:W-:-:S02]  /*1950*/  LEA R124, R15, R122, 0x2 ;  /* 0x0000007a0f7c7211 */ /* 0x000fc400078e10ff */
[-C--:B------:R-:W-:Y:S01]  /*1960*/  LEA.HI.X.SX32 R93, R96, R3.reuse, 0x1, P0 ;  /* 0x00000003605d7211 */ /* 0x080fe200000f0eff */
[----:B------:R0:W3:Y:S01]  /*1970*/  LDG.E.U16 R117, desc[UR10][R90.64] ;  /* 0x0000000a5a757981 */ /* 0x0000e2000c1e1500 */
[-C--:B-1----:R-:W-:Y:S01]  /*1980*/  LEA R84, P0, R126, R4.reuse, 0x1 ;  /* 0x000000047e547211 */ /* 0x082fe200078008ff */
[C---:B------:R-:W-:Y:S01]  /*1990*/  IMAD R132, R15.reuse, 0x4, R124 ;  /* 0x000000040f847824 */ /* 0x040fe200078e027c */
[-C--:B------:R-:W-:Y:S01]  /*19a0*/  LEA R96, P1, R130, R4.reuse, 0x1 ;  /* 0x0000000482607211 */ /* 0x080fe200078208ff */
[----:B------:R-:W3:Y:S01]  /*19b0*/  LDG.E.U16 R119, desc[UR10][R92.64] ;  /* 0x0000000a5c777981 */ /* 0x000ee2000c1e1500 */
[-C--:B------:R-:W-:Y:S01]  /*19c0*/  LEA.HI.X.SX32 R85, R126, R3.reuse, 0x1, P0 ;  /* 0x000000037e557211 */ /* 0x080fe200000f0eff */
[C---:B------:R-:W-:Y:S01]  /*19d0*/  IMAD R126, R15.reuse, 0x4, R132 ;  /* 0x000000040f7e7824 */ /* 0x040fe200078e0284 */
[----:B0-----:R-:W-:Y:S02]  /*19e0*/  LEA R86, P0, R128, R4, 0x1 ;  /* 0x0000000480567211 */ /* 0x001fe400078008ff */
[----:B------:R-:W-:Y:S01]  /*19f0*/  LEA.HI.X.SX32 R97, R130, R3, 0x1, P1 ;  /* 0x0000000382617211 */ /* 0x000fe200008f0eff */
[----:B------:R0:W3:Y:S01]  /*1a00*/  LDG.E.U16 R121, desc[UR10][R84.64] ;  /* 0x0000000a54797981 */ /* 0x0000e2000c1e1500 */
[----:B------:R-:W-:-:S02]  /*1a10*/  LEA R134, R15, R126, 0x2 ;  /* 0x0000007e0f867211 */ /* 0x000fc400078e10ff */
[-C--:B------:R-:W-:Y:S01]  /*1a20*/  LEA.HI.X.SX32 R87, R128, R3.reuse, 0x1, P0 ;  /* 0x0000000380577211 */ /* 0x080fe200000f0eff */
[----:B------:R1:W3:Y:S02]  /*1a30*/  LDG.E.U16 R125, desc[UR10][R96.64] ;  /* 0x0000000a607d7981 */ /* 0x0002e4000c1e1500 */
[C---:B------:R-:W-:Y:S01]  /*1a40*/  IMAD R128, R15.reuse, 0x4, R134 ;  /* 0x000000040f807824 */ /* 0x040fe200078e0286 */
[C---:B------:R-:W-:Y:S01]  /*1a50*/  LEA R88, P0, R94.reuse, R4, 0x1 ;  /* 0x000000045e587211 */ /* 0x040fe200078008ff */
[----:B------:R0:W3:Y:S02]  /*1a60*/  LDG.E.U16 R123, desc[UR10][R86.64] ;  /* 0x0000000a567b7981 */ /* 0x0000e4000c1e1500 */
[----:B------:R-:W-:Y:S01]  /*1a70*/  IMAD R130, R15, 0x4, R128 ;  /* 0x000000040f827824 */ /* 0x000fe200078e0280 */
[----:B------:R-:W-:-:S04]  /*1a80*/  LEA.HI.X.SX32 R89, R94, R3, 0x1, P0 ;  /* 0x000000035e597211 */ /* 0x000fc800000f0eff */
[----:B------:R-:W-:Y:S01]  /*1a90*/  LEA R136, R15, R130, 0x2 ;  /* 0x000000820f887211 */ /* 0x000fe200078e10ff */
[----:B------:R1:W3:Y:S01]  /*1aa0*/  LDG.E.U16 R127, desc[UR10][R88.64] ;  /* 0x0000000a587f7981 */ /* 0x0002e2000c1e1500 */
[----:B------:R-:W-:-:S03]  /*1ab0*/  LEA R94, P0, R118, R4, 0x1 ;  /* 0x00000004765e7211 */ /* 0x000fc600078008ff */
[C---:B------:R-:W-:Y:S01]  /*1ac0*/  IMAD R138, R15.reuse, 0x4, R136 ;  /* 0x000000040f8a7824 */ /* 0x040fe200078e0288 */
[-C--:B------:R-:W-:Y:S02]  /*1ad0*/  LEA.HI.X.SX32 R95, R118, R3.reuse, 0x1, P0 ;  /* 0x00000003765f7211 */ /* 0x080fe400000f0eff */
[-C--:B------:R-:W-:Y:S01]  /*1ae0*/  LEA R90, P1, R122, R4.reuse, 0x1 ;  /* 0x000000047a5a7211 */ /* 0x080fe200078208ff */
[C---:B------:R-:W-:Y:S01]  /*1af0*/  IMAD R118, R15.reuse, 0x4, R138 ;  /* 0x000000040f767824 */ /* 0x040fe200078e028a */
[----:B0-----:R-:W-:Y:S01]  /*1b00*/  LEA R84, P0, R132, R4, 0x1 ;  /* 0x0000000484547211 */ /* 0x001fe200078008ff */
[----:B------:R-:W4:Y:S01]  /*1b10*/  LDG.E.U16 R129, desc[UR10][R94.64] ;  /* 0x0000000a5e817981 */ /* 0x000f22000c1e1500 */
[-C--:B------:R-:W-:Y:S02]  /*1b20*/  LEA.HI.X.SX32 R91, R122, R3.reuse, 0x1, P1 ;  /* 0x000000037a5b7211 */ /* 0x080fe400008f0eff */
[C---:B------:R-:W-:Y:S02]  /*1b30*/  LEA R122, R15.reuse, R118, 0x2 ;  /* 0x000000760f7a7211 */ /* 0x040fe400078e10ff */
[-C--:B------:R-:W-:Y:S01]  /*1b40*/  LEA.HI.X.SX32 R85, R132, R3.reuse, 0x1, P0 ;  /* 0x0000000384557211 */ /* 0x080fe200000f0eff */
[----:B------:R0:W4:Y:S02]  /*1b50*/  LDG.E.U16 R131, desc[UR10][R90.64] ;  /* 0x0000000a5a837981 */ /* 0x000124000c1e1500 */
[C---:B------:R-:W-:Y:S01]  /*1b60*/  IMAD R132, R15.reuse, 0x4, R122 ;  /* 0x000000040f847824 */ /* 0x040fe200078e027a */
[C---:B------:R-:W-:Y:S01]  /*1b70*/  LEA R92, P0, R134.reuse, R4, 0x1 ;  /* 0x00000004865c7211 */ /* 0x040fe200078008ff */
[----:B------:R0:W4:Y:S02]  /*1b80*/  LDG.E.U16 R133, desc[UR10][R84.64] ;  /* 0x0000000a54857981 */ /* 0x000124000c1e1500 */
[----:B-1----:R-:W-:Y:S01]  /*1b90*/  IMAD R96, R15, 0x4, R132 ;  /* 0x000000040f607824 */ /* 0x002fe200078e0284 */
[----:B------:R-:W-:-:S02]  /*1ba0*/  LEA.HI.X.SX32 R93, R134, R3, 0x1, P0 ;  /* 0x00000003865d7211 */ /* 0x000fc400000f0eff */
[C---:B------:R-:W-:Y:S02]  /*1bb0*/  LEA R86, P1, R130.reuse, R4, 0x1 ;  /* 0x0000000482567211 */ /* 0x040fe400078208ff */
[C---:B------:R-:W-:Y:S01]  /*1bc0*/  LEA R134, R15.reuse, R96, 0x2 ;  /* 0x000000600f867211 */ /* 0x040fe200078e10ff */
[----:B------:R1:W4:Y:S01]  /*1bd0*/  LDG.E.U16 R135, desc[UR10][R92.64] ;  /* 0x0000000a5c877981 */ /* 0x000322000c1e1500 */
[-C--:B------:R-:W-:Y:S02]  /*1be0*/  LEA.HI.X.SX32 R87, R130, R3.reuse, 0x1, P1 ;  /* 0x0000000382577211 */ /* 0x080fe400008f0eff */
[-C--:B------:R-:W-:Y:S01]  /*1bf0*/  LEA R88, P0, R138, R4.reuse, 0x1 ;  /* 0x000000048a587211 */ /* 0x080fe200078008ff */
[C---:B------:R-:W-:Y:S01]  /*1c00*/  IMAD R130, R15.reuse, 0x4, R134 ;  /* 0x000000040f827824 */ /* 0x040fe200078e0286 */
[-C--:B0-----:R-:W-:Y:S01]  /*1c10*/  LEA R90, P1, R96, R4.reuse, 0x1 ;  /* 0x00000004605a7211 */ /* 0x081fe200078208ff */
[----:B------:R0:W4:Y:S01]  /*1c20*/  LDG.E.U16 R137, desc[UR10][R86.64] ;  /* 0x0000000a56897981 */ /* 0x000122000c1e1500 */
[----:B------:R-:W-:Y:S01]  /*1c30*/  LEA.HI.X.SX32 R89, R138, R3, 0x1, P0 ;  /* 0x000000038a597211 */ /* 0x000fe200000f0eff */
[----:B------:R-:W-:Y:S01]  /*1c40*/  IMAD R138, R15, 0x4, R130 ;  /* 0x000000040f8a7824 */ /* 0x000fe200078e0282 */
[----:B------:R-:W-:-:S02]  /*1c50*/  LEA R94, P0, R122, R4, 0x1 ;  /* 0x000000047a5e7211 */ /* 0x000fc400078008ff */
[-C--:B------:R-:W-:Y:S01]  /*1c60*/  LEA.HI.X.SX32 R91, R96, R3.reuse, 0x1, P1 ;  /* 0x00000003605b7211 */ /* 0x080fe200008f0eff */
[----:B------:R0:W4:Y:S01]  /*1c70*/  LDG.E.U16 R139, desc[UR10][R88.64] ;  /* 0x0000000a588b7981 */ /* 0x000122000c1e1500 */
[C---:B------:R-:W-:Y:S02]  /*1c80*/  LEA R140, R15.reuse, R138, 0x2 ;  /* 0x0000008a0f8c7211 */ /* 0x040fe400078e10ff */
[-C--:B------:R-:W-:Y:S01]  /*1c90*/  LEA.HI.X.SX32 R95, R122, R3.reuse, 0x1, P0 ;  /* 0x000000037a5f7211 */ /* 0x080fe200000f0eff */
[----:B------:R-:W4:Y:S02]  /*1ca0*/  LDG.E.U16 R143, desc[UR10][R90.64] ;  /* 0x0000000a5a8f7981 */ /* 0x000f24000c1e1500 */
[C---:B------:R-:W-:Y:S01]  /*1cb0*/  IMAD R122, R15.reuse, 0x4, R140 ;  /* 0x000000040f7a7824 */ /* 0x040fe200078e028c */
[C---:B------:R-:W-:Y:S01]  /*1cc0*/  LEA R84, P0, R130.reuse, R4, 0x1 ;  /* 0x0000000482547211 */ /* 0x040fe200078008ff */
[----:B------:R0:W5:Y:S02]  /*1cd0*/  LDG.E.U16 R141, desc[UR10][R94.64] ;  /* 0x0000000a5e8d7981 */ /* 0x000164000c1e1500 */
[----:B------:R-:W-:Y:S01]  /*1ce0*/  IMAD R96, R15, 0x4, R122 ;  /* 0x000000040f607824 */ /* 0x000fe200078e027a */
[----:B------:R-:W-:-:S04]  /*1cf0*/  LEA.HI.X.SX32 R85, R130, R3, 0x1, P0 ;  /* 0x0000000382557211 */ /* 0x000fc800000f0eff */
[----:B------:R-:W-:Y:S01]  /*1d00*/  LEA R130, R15, R96, 0x2 ;  /* 0x000000600f827211 */ /* 0x000fe200078e10ff */
[----:B------:R0:W5:Y:S01]  /*1d10*/  LDG.E.U16 R145, desc[UR10][R84.64] ;  /* 0x0000000a54917981 */ /* 0x000162000c1e1500 */
[----:B-1----:R-:W-:-:S03]  /*1d20*/  LEA R92, P0, R140, R4, 0x1 ;  /* 0x000000048c5c7211 */ /* 0x002fc600078008ff */
[----:B------:R-:W-:Y:S01]  /*1d30*/  IMAD R142, R15, 0x4, R130 ;  /* 0x000000040f8e7824 */ /* 0x000fe200078e0282 */
[----:B------:R-:W-:-:S03]  /*1d40*/  LEA.HI.X.SX32 R93, R140, R3, 0x1, P0 ;  /* 0x000000038c5d7211 */ /* 0x000fc600000f0eff */
[C---:B------:R-:W-:Y:S01]  /*1d50*/  IMAD R140, R15.reuse, 0x4, R142 ;  /* 0x000000040f8c7824 */ /* 0x040fe200078e028e */
[-C--:B0-----:R-:W-:Y:S01]  /*1d60*/  LEA R86, P1, R96, R4.reuse, 0x1 ;  /* 0x0000000460567211 */ /* 0x081fe200078208ff */
[----:B------:R0:W5:Y:S01]  /*1d70*/  LDG.E.U16 R147, desc[UR10][R92.64] ;  /* 0x0000000a5c937981 */ /* 0x000162000c1e1500 */
[----:B------:R-:W-:Y:S02]  /*1d80*/  LEA R88, P0, R142, R4, 0x1 ;  /* 0x000000048e587211 */ /* 0x000fe400078008ff */
[----:B------:R-:W-:Y:S02]  /*1d90*/  LEA R146, R15, R140, 0x2 ;  /* 0x0000008c0f927211 */ /* 0x000fe400078e10ff */
[-C--:B------:R-:W-:Y:S02]  /*1da0*/  LEA.HI.X.SX32 R87, R96, R3.reuse, 0x1, P1 ;  /* 0x0000000360577211 */ /* 0x080fe400008f0eff */
[----:B------:R-:W-:Y:S02]  /*1db0*/  LEA.HI.X.SX32 R89, R142, R3, 0x1, P0 ;  /* 0x000000038e597211 */ /* 0x000fe400000f0eff */
[-C--:B------:R-:W-:Y:S01]  /*1dc0*/  LEA R94, P1, R146, R4.reuse, 0x1 ;  /* 0x00000004925e7211 */ /* 0x080fe200078208ff */
[----:B------:R1:W5:Y:S01]  /*1dd0*/  LDG.E.U16 R142, desc[UR10][R86.64] ;  /* 0x0000000a568e7981 */ /* 0x000362000c1e1500 */
[----:B------:R-:W-:-:S02]  /*1de0*/  LEA R90, P0, R112, R4, 0x1 ;  /* 0x00000004705a7211 */ /* 0x000fc400078008ff */
[-C--:B------:R-:W-:Y:S01]  /*1df0*/  LEA.HI.X.SX32 R95, R146, R3.reuse, 0x1, P1 ;  /* 0x00000003925f7211 */ /* 0x080fe200008f0eff */
[----:B------:R0:W5:Y:S01]  /*1e00*/  LDG.E.U16 R148, desc[UR10][R88.64] ;  /* 0x0000000a58947981 */ /* 0x000162000c1e1500 */
[-C--:B------:R-:W-:Y:S02]  /*1e10*/  LEA.HI.X.SX32 R91, R112, R3.reuse, 0x1, P0 ;  /* 0x00000003705b7211 */ /* 0x080fe400000f0eff */
[-C--:B------:R-:W-:Y:S01]  /*1e20*/  LEA R84, P1, R114, R4.reuse, 0x1 ;  /* 0x0000000472547211 */ /* 0x080fe200078208ff */
[----:B------:R1:W5:Y:S01]  /*1e30*/  LDG.E.U16 R149, desc[UR10][R94.64] ;  /* 0x0000000a5e957981 */ /* 0x000362000c1e1500 */
[-C--:B------:R-:W-:Y:S02]  /*1e40*/  LEA R96, P0, R104, R4.reuse, 0x1 ;  /* 0x0000000468607211 */ /* 0x080fe400078008ff */
[-C--:B------:R-:W-:Y:S01]  /*1e50*/  LEA.HI.X.SX32 R85, R114, R3.reuse, 0x1, P1 ;  /* 0x0000000372557211 */ /* 0x080fe200008f0eff */
[----:B------:R-:W-:Y:S01]  /*1e60*/  IMAD R15, R15, 0x4, R146 ;  /* 0x000000040f0f7824 */ /* 0x000fe200078e0292 */
[----:B------:R-:W-:Y:S01]  /*1e70*/  LEA.HI.X.SX32 R97, R104, R3, 0x1, P0 ;  /* 0x0000000368617211 */ /* 0x000fe200000f0eff */
[----:B------:R-:W5:Y:S01]  /*1e80*/  LDG.E.U16 R112, desc[UR10][R90.64] ;  /* 0x0000000a5a707981 */ /* 0x000f62000c1e1500 */
[----:B0-----:R-:W-:-:S02]  /*1e90*/  LEA R92, P1, R116, R4, 0x1 ;  /* 0x00000004745c7211 */ /* 0x001fc400078208ff */
[-C--:B-1----:R-:W-:Y:S01]  /*1ea0*/  LEA R86, P0, R120, R4.reuse, 0x1 ;  /* 0x0000000478567211 */ /* 0x082fe200078008ff */
[----:B------:R0:W5:Y:S01]  /*1eb0*/  LDG.E.U16 R114, desc[UR10][R84.64] ;  /* 0x0000000a54727981 */ /* 0x000162000c1e1500 */
[-C--:B------:R-:W-:Y:S02]  /*1ec0*/  LEA.HI.X.SX32 R93, R116, R3.reuse, 0x1, P1 ;  /* 0x00000003745d7211 */ /* 0x080fe400008f0eff */
[-C--:B------:R-:W-:Y:S01]  /*1ed0*/  LEA.HI.X.SX32 R87, R120, R3.reuse, 0x1, P0 ;  /* 0x0000000378577211 */ /* 0x080fe200000f0eff */
[----:B------:R-:W5:Y:S01]  /*1ee0*/  LDG.E.U16 R116, desc[UR10][R96.64] ;  /* 0x0000000a60747981 */ /* 0x000f62000c1e1500 */
[-C--:B------:R-:W-:Y:S02]  /*1ef0*/  LEA R88, P0, R124, R4.reuse, 0x1 ;  /* 0x000000047c587211 */ /* 0x080fe400078008ff */
[----:B------:R-:W-:Y:S01]  /*1f00*/  LEA R94, P1, R126, R4, 0x1 ;  /* 0x000000047e5e7211 */ /* 0x000fe200078208ff */
[----:B------:R1:W5:Y:S01]  /*1f10*/  LDG.E.U16 R120, desc[UR10][R92.64] ;  /* 0x0000000a5c787981 */ /* 0x000362000c1e1500 */
[----:B------:R-:W-:-:S02]  /*1f20*/  LEA.HI.X.SX32 R89, R124, R3, 0x1, P0 ;  /* 0x000000037c597211 */ /* 0x000fc400000f0eff */
[-C--:B------:R-:W-:Y:S01]  /*1f30*/  LEA.HI.X.SX32 R95, R126, R3.reuse, 0x1, P1 ;  /* 0x000000037e5f7211 */ /* 0x080fe200008f0eff */
[----:B------:R1:W5:Y:S01]  /*1f40*/  LDG.E.U16 R124, desc[UR10][R86.64] ;  /* 0x0000000a567c7981 */ /* 0x000362000c1e1500 */
[CC--:B0-----:R-:W-:Y:S02]  /*1f50*/  LEA R84, P1, R15.reuse, R4.reuse, 0x1 ;  /* 0x000000040f547211 */ /* 0x0c1fe400078208ff */
[CC--:B------:R-:W-:Y:S01]  /*1f60*/  LEA R90, P0, R128.reuse, R4.reuse, 0x1 ;  /* 0x00000004805a7211 */ /* 0x0c0fe200078008ff */
[----:B------:R0:W5:Y:S01]  /*1f70*/  LDG.E.U16 R126, desc[UR10][R88.64] ;  /* 0x0000000a587e7981 */ /* 0x000162000c1e1500 */
[-C--:B------:R-:W-:Y:S02]  /*1f80*/  LEA.HI.X.SX32 R85, R15, R3.reuse, 0x1, P1 ;  /* 0x000000030f557211 */ /* 0x080fe400008f0eff */
[----:B------:R-:W-:Y:S01]  /*1f90*/  LEA.HI.X.SX32 R91, R128, R3, 0x1, P0 ;  /* 0x00000003805b7211 */ /* 0x000fe200000f0eff */
[----:B------:R-:W5:Y:S01]  /*1fa0*/  LDG.E.U16 R15, desc[UR10][R94.64] ;  /* 0x0000000a5e0f7981 */ /* 0x000f62000c1e1500 */
[----:B-1----:R-:W-:-:S02]  /*1fb0*/  LEA R92, P1, R136, R4, 0x1 ;  /* 0x00000004885c7211 */ /* 0x002fc400078208ff */
[-C--:B------:R-:W-:Y:S01]  /*1fc0*/  LEA R86, P0, R118, R4.reuse, 0x1 ;  /* 0x0000000476567211 */ /* 0x080fe200078008ff */
[----:B------:R1:W5:Y:S01]  /*1fd0*/  LDG.E.U16 R146, desc[UR10][R84.64] ;  /* 0x0000000a54927981 */ /* 0x000362000c1e1500 */
[-C--:B------:R-:W-:Y:S02]  /*1fe0*/  LEA.HI.X.SX32 R93, R136, R3.reuse, 0x1, P1 ;  /* 0x00000003885d7211 */ /* 0x080fe400008f0eff */
[-C--:B------:R-:W-:Y:S01]  /*1ff0*/  LEA.HI.X.SX32 R87, R118, R3.reuse, 0x1, P0 ;  /* 0x0000000376577211 */ /* 0x080fe200000f0eff */
[----:B------:R1:W5:Y:S01]  /*2000*/  LDG.E.U16 R128, desc[UR10][R90.64] ;  /* 0x0000000a5a807981 */ /* 0x000362000c1e1500 */
[-C--:B------:R-:W-:Y:S02]  /*2010*/  LEA R96, P1, R132, R4.reuse, 0x1 ;  /* 0x0000000484607211 */ /* 0x080fe400078208ff */
[----:B0-----:R-:W-:Y:S01]  /*2020*/  LEA R88, P0, R134, R4, 0x1 ;  /* 0x0000000486587211 */ /* 0x001fe200078008ff */
[----:B------:R-:W5:Y:S01]  /*2030*/  LDG.E.U16 R92, desc[UR10][R92.64] ;  /* 0x0000000a5c5c7981 */ /* 0x000f62000c1e1500 */
[----:B------:R-:W-:-:S02]  /*2040*/  LEA.HI.X.SX32 R97, R132, R3, 0x1, P1 ;  /* 0x0000000384617211 */ /* 0x000fc400008f0eff */
[-C--:B------:R-:W-:Y:S01]  /*2050*/  LEA.HI.X.SX32 R89, R134, R3.reuse, 0x1, P0 ;  /* 0x0000000386597211 */ /* 0x080fe200000f0eff */
[----:B------:R-:W5:Y:S01]  /*2060*/  LDG.E.U16 R86, desc[UR10][R86.64] ;  /* 0x0000000a56567981 */ /* 0x000f62000c1e1500 */
[-C--:B-1----:R-:W-:Y:S02]  /*2070*/  LEA R84, P0, R138, R4.reuse, 0x1 ;  /* 0x000000048a547211 */ /* 0x082fe400078008ff */
[-C--:B------:R-:W-:Y:S01]  /*2080*/  LEA R94, P1, R122, R4.reuse, 0x1 ;  /* 0x000000047a5e7211 */ /* 0x080fe200078208ff */
[----:B------:R-:W5:Y:S01]  /*2090*/  LDG.E.U16 R96, desc[UR10][R96.64] ;  /* 0x0000000a60607981 */ /* 0x000f62000c1e1500 */
[-C--:B------:R-:W-:Y:S02]  /*20a0*/  LEA.HI.X.SX32 R85, R138, R3.reuse, 0x1, P0 ;  /* 0x000000038a557211 */ /* 0x080fe400000f0eff */
[----:B------:R-:W-:Y:S01]  /*20b0*/  LEA.HI.X.SX32 R95, R122, R3, 0x1, P1 ;  /* 0x000000037a5f7211 */ /* 0x000fe200008f0eff */
[----:B------:R-:W5:Y:S01]  /*20c0*/  LDG.E.U16 R88, desc[UR10][R88.64] ;  /* 0x0000000a58587981 */ /* 0x000f62000c1e1500 */
[----:B------:R-:W-:-:S02]  /*20d0*/  LEA R90, P0, R130, R4, 0x1 ;  /* 0x00000004825a7211 */ /* 0x000fc400078008ff */
[----:B------:R-:W-:Y:S01]  /*20e0*/  LEA R104, P1, R140, R4, 0x1 ;  /* 0x000000048c687211 */ /* 0x000fe200078208ff */
[----:B------:R-:W5:Y:S01]  /*20f0*/  LDG.E.U16 R84, desc[UR10][R84.64] ;  /* 0x0000000a54547981 */ /* 0x000f62000c1e1500 */
[-C--:B------:R-:W-:Y:S02]  /*2100*/  LEA.HI.X.SX32 R91, R130, R3.reuse, 0x1, P0 ;  /* 0x00000003825b7211 */ /* 0x080fe400000f0eff */
[----:B------:R-:W-:Y:S01]  /*2110*/  LEA.HI.X.SX32 R105, R140, R3, 0x1, P1 ;  /* 0x000000038c697211 */ /* 0x000fe200008f0eff */
[----:B------:R-:W5:Y:S04]  /*2120*/  LDG.E.U16 R94, desc[UR10][R94.64] ;  /* 0x0000000a5e5e7981 */ /* 0x000f68000c1e1500 */
[----:B------:R-:W5:Y:S04]  /*2130*/  LDG.E.U16 R90, desc[UR10][R90.64] ;  /* 0x0000000a5a5a7981 */ /* 0x000f68000c1e1500 */
[----:B------:R-:W5:Y:S01]  /*2140*/  LDG.E.U16 R104, desc[UR10][R104.64] ;  /* 0x0000000a68687981 */ /* 0x000f62000c1e1500 */
[----:B------:R-:W0:Y:S01]  /*2150*/  S2UR UR6, SR_CgaCtaId ;  /* 0x00000000000679c3 */ /* 0x000e220000008800 */
[----:B------:R-:W-:Y:S01]  /*2160*/  UMOV UR4, 0x400 ;  /* 0x0000040000047882 */ /* 0x000fe20000000000 */
[----:B------:R-:W-:-:S02]  /*2170*/  LOP3.LUT R3, R144, 0x3f, RZ, 0xc0, !PT ;  /* 0x0000003f90037812 */ /* 0x000fc400078ec0ff */
[----:B------:R-:W-:-:S03]  /*2180*/  SHF.R.S32.HI R4, RZ, 0x6, R144 ;  /* 0x00000006ff047819 */ /* 0x000fc60000011490 */
[----:B------:R-:W-:Y:S01]  /*2190*/  IMAD.SHL.U32 R3, R3, 0x2, RZ ;  /* 0x0000000203037824 */ /* 0x000fe200078e00ff */
[----:B------:R-:W-:Y:S01]  /*21a0*/  SGXT R4, R4, 0x1 ;  /* 0x000000010404781a */ /* 0x000fe20000000200 */
[----:B0-----:R-:W-:Y:S01]  /*21b0*/  ULEA UR6, UR6, UR4, 0x18 ;  /* 0x0000000406067291 */ /* 0x001fe2000f8ec0ff */
[----:B------:R-:W0:Y:S02]  /*21c0*/  LDCU UR4, c[0x0][0x3f0] ;  /* 0x00007e00ff0477ac */ /* 0x000e240008000800 */
[----:B------:R-:W-:-:S04]  /*21d0*/  LOP3.LUT R3, R3, 0x90, R4, 0x78, !PT ;  /* 0x0000009003037812 */ /* 0x000fc800078e7804 */
[----:B------:R-:W-:Y:S02]  /*21e0*/  LOP3.LUT R4, R3, 0x20, RZ, 0x3c, !PT ;  /* 0x0000002003047812 */ /* 0x000fe400078e3cff */
[----:B--2---:R1:W-:Y:S04]  /*21f0*/  STS.U16 [R3+UR6], R5 ;  /* 0x0000000503007988 */ /* 0x0043e80008000406 */
[----:B------:R2:W-:Y:S04]  /*2200*/  STS.U16 [R3+UR6+0x200], R6 ;  /* 0x0002000603007988 */ /* 0x0005e80008000406 */
[----:B------:R-:W-:Y:S01]  /*2210*/  STS.U16 [R3+UR6+0x400], R9 ;  /* 0x0004000903007988 */ /* 0x000fe20008000406 */
[----:B0-----:R-:W-:-:S03]  /*2220*/  UISETP.GE.AND UP0, UPT, UR4, 0x1, UPT ;  /* 0x000000010400788c */ /* 0x001fc6000bf06270 */
[----:B------:R-:W-:Y:S01]  /*2230*/  STS.U16 [R3+UR6+0x600], R11 ;  /* 0x0006000b03007988 */ /* 0x000fe20008000406 */
[----:B-1----:R-:W-:-:S03]  /*2240*/  IMAD.MOV.U32 R5, RZ, RZ, 0x3f800000 ;  /* 0x3f800000ff057424 */ /* 0x002fc600078e00ff */
[----:B------:R-:W-:Y:S01]  /*2250*/  STS.U16 [R3+UR6+0x800], R13 ;  /* 0x0008000d03007988 */ /* 0x000fe20008000406 */
[----:B--2---:R-:W-:-:S03]  /*2260*/  IMAD.MOV.U32 R6, RZ, RZ, 0x3f800000 ;  /* 0x3f800000ff067424 */ /* 0x004fc600078e00ff */
[----:B------:R-:W-:Y:S04]  /*2270*/  STS.U16 [R3+UR6+0xa00], R16 ;  /* 0x000a001003007988 */ /* 0x000fe80008000406 */
        /* <DEDUP_REMOVED lines=24> */
[----:B---3--:R-:W-:Y:S04]  /*2400*/  STS.U16 [R3+UR6+0x3c00], R66 ;  /* 0x003c004203007988 */ /* 0x008fe80008000406 */
        /* <DEDUP_REMOVED lines=8> */
[----:B----4-:R-:W-:Y:S04]  /*2490*/  STS.U16 [R3+UR6+0x4e00], R98 ;  /* 0x004e006203007988 */ /* 0x010fe80008000406 */
[----:B------:R-:W-:Y:S04]  /*24a0*/  STS.U16 [R3+UR6+0x5000], R100 ;  /* 0x0050006403007988 */ /* 0x000fe80008000406 */
[----:B------:R-:W-:Y:S04]  /*24b0*/  STS.U16 [R3+UR6+0x5200], R102 ;  /* 0x0052006603007988 */ /* 0x000fe80008000406 */
[----:B------:R-:W-:Y:S04]  /*24c0*/  STS.U16 [R3+UR6+0x5400], R106 ;  /* 0x0054006a03007988 */ /* 0x000fe80008000406 */
[----:B------:R-:W-:Y:S04]  /*24d0*/  STS.U16 [R3+UR6+0x5600], R108 ;  /* 0x0056006c03007988 */ /* 0x000fe80008000406 */
[----:B------:R-:W-:Y:S04]  /*24e0*/  STS.U16 [R3+UR6+0x5800], R110 ;  /* 0x0058006e03007988 */ /* 0x000fe80008000406 */
[----:B-----5:R-:W-:Y:S04]  /*24f0*/  STS.U16 [R3+UR6+0x5a00], R113 ;  /* 0x005a007103007988 */ /* 0x020fe80008000406 */
        /* <DEDUP_REMOVED lines=18> */
[----:B------:R0:W-:Y:S04]  /*2620*/  STS.U16 [R4+UR6+0x100], R7 ;  /* 0x0001000704007988 */ /* 0x0001e80008000406 */
[----:B------:R-:W-:Y:S04]  /*2630*/  STS.U16 [R4+UR6+0x300], R8 ;  /* 0x0003000804007988 */ /* 0x000fe80008000406 */
[----:B------:R-:W-:Y:S01]  /*2640*/  STS.U16 [R4+UR6+0x500], R10 ;  /* 0x0005000a04007988 */ /* 0x000fe20008000406 */
[----:B0-----:R-:W-:-:S03]  /*2650*/  IMAD.MOV.U32 R7, RZ, RZ, 0x3f800000 ;  /* 0x3f800000ff077424 */ /* 0x001fc600078e00ff */
        /* <DEDUP_REMOVED lines=60> */
[----:B------:R0:W-:Y:S01]  /*2a20*/  STS.U16 [R4+UR6+0x7d00], R104 ;  /* 0x007d006804007988 */ /* 0x0001e20008000406 */
[----:B------:R-:W-:Y:S01]  /*2a30*/  MOV R226, 0xff800000 ;  /* 0xff80000000e27802 */ /* 0x000fe20000000f00 */
[----:B------:R-:W-:-:S02]  /*2a40*/  IMAD.MOV.U32 R225, RZ, RZ, -0x800000 ;  /* 0xff800000ffe17424 */ /* 0x000fc400078e00ff */
[----:B------:R-:W-:Y:S01]  /*2a50*/  STL.64 [R1], R6 ;  /* 0x0000000601007387 */ /* 0x000fe20000100a00 */
[----:B0-----:R-:W-:Y:S01]  /*2a60*/  MOV R4, 0x3f800000 ;  /* 0x3f80000000047802 */ /* 0x001fe20000000f00 */
[----:B------:R-:W-:Y:S01]  /*2a70*/  IMAD.MOV.U32 R224, RZ, RZ, -0x800000 ;  /* 0xff800000ffe07424 */ /* 0x000fe200078e00ff */
[----:B------:R-:W-:Y:S02]  /*2a80*/  MOV R201, 0xff800000 ;  /* 0xff80000000c97802 */ /* 0x000fe40000000f00 */
[----:B------:R-:W-:Y:S02]  /*2a90*/  CS2R R140, SRZ ;  /* 0x00000000008c7805 */ /* 0x000fe4000001ff00 */
[----:B------:R-:W-:Y:S01]  /*2aa0*/  CS2R R142, SRZ ;  /* 0x00000000008e7805 */ /* 0x000fe2000001ff00 */
[----:B------:R0:W-:Y:S01]  /*2ab0*/  STL.64 [R1+0x18], R4 ;  /* 0x0000180401007387 */ /* 0x0001e20000100a00 */
[----:B------:R-:W-:Y:S02]  /*2ac0*/  CS2R R136, SRZ ;  /* 0x0000000000887805 */ /* 0x000fe4000001ff00 */
[----:B------:R-:W-:-:S02]  /*2ad0*/  CS2R R138, SRZ ;  /* 0x00000000008a7805 */ /* 0x000fc4000001ff00 */
[----:B------:R-:W-:Y:S02]  /*2ae0*/  CS2R R132, SRZ ;  /* 0x0000000000847805 */ /* 0x000fe4000001ff00 */
[----:B------:R-:W-:Y:S02]  /*2af0*/  CS2R R134, SRZ ;  /* 0x0000000000867805 */ /* 0x000fe4000001ff00 */
[----:B------:R-:W-:Y:S02]  /*2b00*/  CS2R R128, SRZ ;  /* 0x0000000000807805 */ /* 0x000fe4000001ff00 */
[----:B------:R-:W-:Y:S02]  /*2b10*/  CS2R R130, SRZ ;  /* 0x0000000000827805 */ /* 0x000fe4000001ff00 */
        /* <DEDUP_REMOVED lines=56> */
[----:B0-----:R-:W-:Y:S01]  /*2ea0*/  LOP3.LUT R4, R144, 0x7f, RZ, 0xc0, !PT ;  /* 0x0000007f90047812 */ /* 0x001fe200078ec0ff */
[----:B------:R-:W-:Y:S06]  /*2eb0*/  BRA.U !UP0, `(.L_x_0) ;  /* 0x0000009d08cc7547 */ /* 0x000fec000b800000 */
[----:B------:R-:W0:Y:S01]  /*2ec0*/  LDC R7, c[0x0][0x3d8] ;  /* 0x0000f600ff077b82 */ /* 0x000e220000000800 */
[----:B------:R-:W1:Y:S01]  /*2ed0*/  LDCU.64 UR4, c[0x0][0x3d0] ;  /* 0x00007a00ff0477ac */ /* 0x000e620008000a00 */
[----:B------:R-:W-:Y:S01]  /*2ee0*/  LOP3.LUT P0, RZ, R144, 0x3, RZ, 0xc0, !PT ;  /* 0x0000000390ff7812 */ /* 0x000fe2000780c0ff */
[----:B------:R-:W-:Y:S01]  /*2ef0*/  IMAD.MOV.U32 R200, RZ, RZ, RZ ;  /* 0x000000ffffc87224 */ /* 0x000fe200078e00ff */
[----:B------:R-:W-:Y:S02]  /*2f00*/  CS2R R140, SRZ ;  /* 0x00000000008c7805 */ /* 0x000fe4000001ff00 */
[----:B------:R-:W-:Y:S02]  /*2f10*/  CS2R R142, SRZ ;  /* 0x00000000008e7805 */ /* 0x000fe4000001ff00 */
[----:B------:R-:W-:Y:S02]  /*2f20*/  CS2R R136, SRZ ;  /* 0x0000000000887805 */ /* 0x000fe4000001ff00 */
[----:B------:R-:W-:Y:S01]  /*2f30*/  CS2R R138, SRZ ;  /* 0x00000000008a7805 */ /* 0x000fe2000001ff00 */
[----:B------:R-:W2:Y:S01]  /*2f40*/  LDC R93, c[0x0][0x3c8] ;  /* 0x0000f200ff5d7b82 */ /* 0x000ea20000000800 */
[----:B------:R-:W-:-:S02]  /*2f50*/  CS2R R132, SRZ ;  /* 0x0000000000847805 */ /* 0x000fc4000001ff00 */
[----:B------:R-:W-:Y:S02]  /*2f60*/  CS2R R134, SRZ ;  /* 0x0000000000867805 */ /* 0x000fe4000001ff00 */
[----:B------:R-:W-:Y:S02]  /*2f70*/  CS2R R128, SRZ ;  /* 0x0000000000807805 */ /* 0x000fe4000001ff00 */
[----:B------:R-:W-:Y:S02]  /*2f80*/  CS2R R130, SRZ ;  /* 0x0000000000827805 */ /* 0x000fe4000001ff00 */
[----:B------:R-:W-:Y:S02]  /*2f90*/  CS2R R124, SRZ ;  /* 0x00000000007c7805 */ /* 0x000fe4000001ff00 */
[----:B------:R-:W-:Y:S02]  /*2fa0*/  CS2R R126, SRZ ;  /* 0x00000000007e7805 */ /* 0x000fe4000001ff00 */
[----:B------:R-:W-:Y:S01]  /*2fb0*/  CS2R R120, SRZ ;  /* 0x0000000000787805 */ /* 0x000fe2000001ff00 */
[----:B------:R-:W3:Y:S01]  /*2fc0*/  LDC.64 R96, c[0x0][0x388] ;  /* 0x0000e200ff607b82 */ /* 0x000ee20000000a00 */
[----:B------:R-:W-:-:S02]  /*2fd0*/  CS2R R122, SRZ ;  /* 0x00000000007a7805 */ /* 0x000fc4000001ff00 */
[----:B------:R-:W-:Y:S01]  /*2fe0*/  CS2R R116, SRZ ;  /* 0x0000000000747805 */ /* 0x000fe2000001ff00 */
[----:B-1----:R-:W-:Y:S01]  /*2ff0*/  UIMAD UR4, UR7, UR4, URZ ;  /* 0x00000004070472a4 */ /* 0x002fe2000f8e02ff */
[----:B------:R-:W-:Y:S01]  /*3000*/  IMAD R5, R0, UR5, RZ ;  /* 0x0000000500057c24 */ /* 0x000fe2000f8e02ff */
[----:B------:R-:W-:Y:S02]  /*3010*/  CS2R R118, SRZ ;  /* 0x0000000000767805 */ /* 0x000fe4000001ff00 */
[----:B------:R-:W-:Y:S01]  /*3020*/  CS2R R112, SRZ ;  /* 0x0000000000707805 */ /* 0x000fe2000001ff00 */
[----:B------:R-:W-:Y:S01]  /*3030*/  USHF.L.U32 UR5, UR4, 0x1, URZ ;  /* 0x0000000104057899 */ /* 0x000fe200080006ff */
[----:B0-----:R-:W-:Y:S01]  /*3040*/  IMAD R11, R2, R7, RZ ;  /* 0x00000007020b7224 */ /* 0x001fe200078e02ff */
[----:B------:R-:W0:Y:S01]  /*3050*/  LDC.64 R98, c[0x0][0x390] ;  /* 0x0000e400ff627b82 */ /* 0x000e220000000a00 */
[C---:B------:R-:W-:Y:S01]  /*3060*/  SHF.L.U32 R9, R5.reuse, 0x1, RZ ;  /* 0x0000000105097819 */ /* 0x040fe200000006ff */
[----:B------:R-:W-:Y:S01]  /*3070*/  IMAD.HI R8, R5, 0x2, RZ ;  /* 0x0000000205087827 */ /* 0x000fe200078e02ff */
[----:B------:R-:W-:-:S02]  /*3080*/  CS2R R114, SRZ ;  /* 0x0000000000727805 */ /* 0x000fc4000001ff00 */
[----:B------:R-:W-:Y:S02]  /*3090*/  CS2R R108, SRZ ;  /* 0x00000000006c7805 */ /* 0x000fe4000001ff00 */
[----:B------:R-:W-:Y:S01]  /*30a0*/  CS2R R110, SRZ ;  /* 0x00000000006e7805 */ /* 0x000fe2000001ff00 */
[C---:B------:R-:W-:Y:S01]  /*30b0*/  IMAD R13, R7.reuse, 0x4, R11 ;  /* 0x00000004070d7824 */ /* 0x040fe200078e020b */
[----:B------:R-:W-:Y:S01]  /*30c0*/  CS2R R106, SRZ ;  /* 0x00000000006a7805 */ /* 0x000fe2000001ff00 */
[----:B------:R-:W1:Y:S01]  /*30d0*/  LDC.64 R2, c[0x0][0x3c0] ;  /* 0x0000f000ff027b82 */ /* 0x000e620000000a00 */
[----:B--2---:R-:W-:Y:S01]  /*30e0*/  IMAD R4, R4, R93, RZ ;  /* 0x0000005d04047224 */ /* 0x004fe200078e02ff */
[----:B------:R-:W-:Y:S02]  /*30f0*/  CS2R R196, SRZ ;  /* 0x0000000000c47805 */ /* 0x000fe4000001ff00 */
[----:B------:R-:W-:Y:S02]  /*3100*/  LEA R15, R7, R13, 0x2 ;  /* 0x0000000d070f7211 */ /* 0x000fe400078e10ff */
[----:B------:R-:W-:-:S02]  /*3110*/  CS2R R198, SRZ ;  /* 0x0000000000c67805 */ /* 0x000fc4000001ff00 */
[----:B------:R-:W-:Y:S02]  /*3120*/  CS2R R192, SRZ ;  /* 0x0000000000c07805 */ /* 0x000fe4000001ff00 */
[----:B------:R-:W-:Y:S02]  /*3130*/  LEA R0, R93, R4, 0x7 ;  /* 0x000000045d007211 */ /* 0x000fe400078e38ff */
[----:B------:R-:W-:Y:S01]  /*3140*/  CS2R R194, SRZ ;  /* 0x0000000000c27805 */ /* 0x000fe2000001ff00 */
[C---:B------:R-:W-:Y:S01]  /*3150*/  IMAD R17, R7.reuse, 0x4, R15 ;  /* 0x0000000407117824 */ /* 0x040fe200078e020f */
[----:B------:R-:W-:Y:S02]  /*3160*/  CS2R R188, SRZ ;  /* 0x0000000000bc7805 */ /* 0x000fe4000001ff00 */
[----:B------:R-:W-:Y:S02]  /*3170*/  CS2R R190, SRZ ;  /* 0x0000000000be7805 */ /* 0x000fe4000001ff00 */
[----:B------:R-:W-:Y:S01]  /*3180*/  CS2R R184, SRZ ;  /* 0x0000000000b87805 */ /* 0x000fe2000001ff00 */
[----:B------:R-:W-:Y:S01]  /*3190*/  IMAD R19, R7, 0x4, R17 ;  /* 0x0000000407137824 */ /* 0x000fe200078e0211 */
[----:B------:R-:W-:-:S02]  /*31a0*/  CS2R R186, SRZ ;  /* 0x0000000000ba7805 */ /* 0x000fc4000001ff00 */
[----:B------:R-:W-:Y:S02]  /*31b0*/  CS2R R180, SRZ ;  /* 0x0000000000b47805 */ /* 0x000fe4000001ff00 */
[----:B------:R-:W-:Y:S02]  /*31c0*/  CS2R R182, SRZ ;  /* 0x0000000000b67805 */ /* 0x000fe4000001ff00 */
[----:B0-----:R-:W-:Y:S01]  /*31d0*/  IADD3 R6, P4, P5, R9, UR5, R98 ;  /* 0x0000000509067c10 */ /* 0x001fe2000fd9e062 */
[----:B------:R-:W-:Y:S01]  /*31e0*/  UIMAD.WIDE UR4, UR4, 0x2, URZ ;  /* 0x00000002040478a5 */ /* 0x000fe2000f8e02ff */
[----:B------:R-:W-:Y:S02]  /*31f0*/  LEA R21, R7, R19, 0x2 ;  /* 0x0000001307157211 */ /* 0x000fe400078e10ff */
[----:B------:R-:W-:Y:S02]  /*3200*/  CS2R R176, SRZ ;  /* 0x0000000000b07805 */ /* 0x000fe4000001ff00 */
[----:B------:R-:W-:-:S02]  /*3210*/  CS2R R178, SRZ ;  /* 0x0000000000b27805 */ /* 0x000fc4000001ff00 */
[----:B------:R-:W-:Y:S02]  /*3220*/  CS2R R172, SRZ ;  /* 0x0000000000ac7805 */ /* 0x000fe4000001ff00 */
[----:B------:R-:W-:Y:S01]  /*3230*/  CS2R R174, SRZ ;  /* 0x0000000000ae7805 */ /* 0x000fe2000001ff00 */
[C---:B------:R-:W-:Y:S01]  /*3240*/  IMAD R23, R7.reuse, 0x4, R21 ;  /* 0x0000000407177824 */ /* 0x040fe200078e0215 */
[----:B------:R-:W-:Y:S01]  /*3250*/  CS2R R168, SRZ ;  /* 0x0000000000a87805 */ /* 0x000fe2000001ff00 */
[----:B-1----:R-:W-:Y:S01]  /*3260*/  IMAD R2, R2, UR7, RZ ;  /* 0x0000000702027c24 */ /* 0x002fe2000f8e02ff */
[----:B------:R-:W-:Y:S01]  /*3270*/  CS2R R170, SRZ ;  /* 0x0000000000aa7805 */ /* 0x000fe2000001ff00 */
[----:B------:R-:W-:Y:S01]  /*3280*/  IMAD R25, R7, 0x4, R23 ;  /* 0x0000000407197824 */ /* 0x000fe200078e0217 */
[----:B------:R-:W-:Y:S02]  /*3290*/  CS2R R164, SRZ ;  /* 0x0000000000a47805 */ /* 0x000fe4000001ff00 */
[----:B------:R-:W-:-:S02]  /*32a0*/  CS2R R166, SRZ ;  /* 0x0000000000a67805 */ /* 0x000fc4000001ff00 */
[C---:B---3--:R-:W-:Y:S02]  /*32b0*/  LEA R213, P1, R2.reuse, R96, 0x1 ;  /* 0x0000006002d57211 */ /* 0x048fe400078208ff */
[----:B------:R-:W-:Y:S02]  /*32c0*/  CS2R R160, SRZ ;  /* 0x0000000000a07805 */ /* 0x000fe4000001ff00 */
[----:B------:R-:W-:Y:S02]  /*32d0*/  LEA R27, R7, R25, 0x2 ;  /* 0x00000019071b7211 */ /* 0x000fe400078e10ff */
[----:B------:R-:W-:Y:S02]  /*32e0*/  CS2R R162, SRZ ;  /* 0x0000000000a27805 */ /* 0x000fe4000001ff00 */
[----:B------:R-:W-:Y:S01]  /*32f0*/  LEA.HI.X.SX32 R97, R2, R97, 0x1, P1 ;  /* 0x0000006102617211 */ /* 0x000fe200008f0eff */
[----:B------:R-:W-:Y:S01]  /*3300*/  IMAD R2, R93, 0x80, R0 ;  /* 0x000000805d027824 */ /* 0x000fe200078e0200 */
[-C--:B------:R-:W-:Y:S01]  /*3310*/  LEA R218, P1, R4, R213.reuse, 0x1 ;  /* 0x000000d504da7211 */ /* 0x080fe200078208ff */
[----:B------:R-:W-:Y:S01]  /*3320*/  IMAD R29, R7, 0x4, R27 ;  /* 0x00000004071d7824 */ /* 0x000fe200078e021b */
[----:B------:R-:W-:Y:S01]  /*3330*/  LEA R216, P2, R0, R213, 0x1 ;  /* 0x000000d500d87211 */ /* 0x000fe200078408ff */
[----:B------:R-:W-:Y:S01]  /*3340*/  IMAD R5, R93, 0x80, R2 ;  /* 0x000000805d057824 */ /* 0x000fe200078e0202 */
[----:B------:R-:W-:Y:S01]  /*3350*/  LEA.HI.X.SX32 R219, R4, R97, 0x1, P1 ;  /* 0x0000006104db7211 */ /* 0x000fe200008f0eff */
[----:B------:R-:W-:Y:S01]  /*3360*/  IMAD R31, R7, 0x4, R29 ;  /* 0x00000004071f7824 */ /* 0x000fe200078e021d */
[----:B------:R-:W-:-:S02]  /*3370*/  LEA R214, P1, R2, R213, 0x1 ;  /* 0x000000d502d67211 */ /* 0x000fc400078208ff */
[----:B------:R-:W-:Y:S02]  /*3380*/  CS2R R156, SRZ ;  /* 0x00000000009c7805 */ /* 0x000fe4000001ff00 */
[----:B------:R-:W-:Y:S02]  /*3390*/  LEA R212, P3, R5, R213, 0x1 ;  /* 0x000000d505d47211 */ /* 0x000fe400078608ff */
[----:B------:R-:W-:Y:S02]  /*33a0*/  CS2R R158, SRZ ;  /* 0x00000000009e7805 */ /* 0x000fe4000001ff00 */
[----:B------:R-:W-:Y:S02]  /*33b0*/  LEA R33, R7, R31, 0x2 ;  /* 0x0000001f07217211 */ /* 0x000fe400078e10ff */
[----:B------:R-:W-:Y:S02]  /*33c0*/  CS2R R152, SRZ ;  /* 0x0000000000987805 */ /* 0x000fe4000001ff00 */
[----:B------:R-:W-:-:S02]  /*33d0*/  LEA.HI.X.SX32 R217, R0, R97, 0x1, P2 ;  /* 0x0000006100d97211 */ /* 0x000fc400010f0eff */
[----:B------:R-:W-:Y:S02]  /*33e0*/  CS2R R154, SRZ ;  /* 0x00000000009a7805 */ /* 0x000fe4000001ff00 */
[-C--:B------:R-:W-:Y:S01]  /*33f0*/  LEA.HI.X.SX32 R215, R2, R97.reuse, 0x1, P1 ;  /* 0x0000006102d77211 */ /* 0x080fe200008f0eff */
[----:B------:R-:W-:Y:S01]  /*3400*/  IMAD R35, R7, 0x4, R33 ;  /* 0x0000000407237824 */ /* 0x000fe200078e0221 */
[----:B------:R-:W-:Y:S02]  /*3410*/  IADD3.X R0, PT, PT, R8, UR5, R99, P4, P5 ;  /* 0x0000000508007c10 */ /* 0x000fe4000a7ea463 */
[----:B------:R-:W-:Y:S02]  /*3420*/  CS2R R148, SRZ ;  /* 0x0000000000947805 */ /* 0x000fe4000001ff00 */
[----:B------:R-:W-:Y:S01]  /*3430*/  LEA R104, P1, R11, R6, 0x1 ;  /* 0x000000060b687211 */ /* 0x000fe200078208ff */
[----:B------:R-:W-:Y:S01]  /*3440*/  IMAD R37, R7, 0x4, R35 ;  /* 0x0000000407257824 */ /* 0x000fe200078e0223 */
[----:B------:R-:W-:-:S02]  /*3450*/  LEA.HI.X.SX32 R213, R5, R97, 0x1, P3 ;  /* 0x0000006105d57211 */ /* 0x000fc400018f0eff */
[----:B------:R-:W-:Y:S02]  /*3460*/  CS2R R150, SRZ ;  /* 0x0000000000967805 */ /* 0x000fe4000001ff00 */
[-C--:B------:R-:W-:Y:S01]  /*3470*/  LEA R102, P2, R13, R6.reuse, 0x1 ;  /* 0x000000060d667211 */ /* 0x080fe200078408ff */
[----:B------:R-:W-:Y:S01]  /*3480*/  UMOV UR4, URZ ;  /* 0x000000ff00047c82 */ /* 0x000fe20008000000 */
[----:B------:R-:W-:Y:S01]  /*3490*/  LEA R39, R7, R37, 0x2 ;  /* 0x0000002507277211 */ /* 0x000fe200078e10ff */
[----:B------:R-:W0:Y:S01]  /*34a0*/  LDCU UR12, c[0x0][0x3f0] ;  /* 0x00007e00ff0c77ac */ /* 0x000e220008000800 */
[----:B------:R-:W-:Y:S02]  /*34b0*/  LEA R100, P3, R15, R6, 0x1 ;  /* 0x000000060f647211 */ /* 0x000fe400078608ff */
[----:B------:R-:W-:Y:S01]  /*34c0*/  LEA.HI.X.SX32 R105, R11, R0, 0x1, P1 ;  /* 0x000000000b697211 */ /* 0x000fe200008f0eff */
[----:B------:R-:W-:Y:S01]  /*34d0*/  IMAD R41, R7, 0x4, R39 ;  /* 0x0000000407297824 */ /* 0x000fe200078e0227 */
[----:B------:R-:W-:Y:S01]  /*34e0*/  LEA R98, P1, R17, R6, 0x1 ;  /* 0x0000000611627211 */ /* 0x000fe200078208ff */
[----:B------:R-:W1:Y:S01]  /*34f0*/  LDCU UR9, c[0x0][0x3a8] ;  /* 0x00007500ff0977ac */ /* 0x000e620008000800 */
[-C--:B------:R-:W-:Y:S01]  /*3500*/  LEA.HI.X.SX32 R103, R13, R0.reuse, 0x1, P2 ;  /* 0x000000000d677211 */ /* 0x080fe200010f0eff */
[----:B------:R-:W-:Y:S01]  /*3510*/  IMAD R43, R7, 0x4, R41 ;  /* 0x00000004072b7824 */ /* 0x000fe200078e0229 */
[-C--:B------:R-:W-:Y:S01]  /*3520*/  LEA.HI.X.SX32 R101, R15, R0.reuse, 0x1, P3 ;  /* 0x000000000f657211 */ /* 0x080fe200018f0eff */
[----:B------:R2:W-:Y:S01]  /*3530*/  STL.64 [R1+0x418], R104 ;  /* 0x0004186801007387 */ /* 0x0005e20000100a00 */
[----:B------:R-:W-:-:S02]  /*3540*/  LEA.HI.X.SX32 R99, R17, R0, 0x1, P1 ;  /* 0x0000000011637211 */ /* 0x000fc400008f0eff */
[C---:B------:R-:W-:Y:S01]  /*3550*/  LEA R45, R7.reuse, R43, 0x2 ;  /* 0x0000002b072d7211 */ /* 0x040fe200078e10ff */
[----:B------:R3:W-:Y:S04]  /*3560*/  STL.64 [R1+0x410], R102 ;  /* 0x0004106601007387 */ /* 0x0007e80000100a00 */
[C---:B------:R-:W-:Y:S01]  /*3570*/  IMAD R47, R7.reuse, 0x4, R45 ;  /* 0x00000004072f7824 */ /* 0x040fe200078e022d */
[----:B------:R4:W-:Y:S03]  /*3580*/  STL.64 [R1+0x408], R100 ;  /* 0x0004086401007387 */ /* 0x0009e60000100a00 */
[----:B------:R-:W-:Y:S01]  /*3590*/  IMAD R49, R7, 0x4, R47 ;  /* 0x0000000407317824 */ /* 0x000fe200078e022f */
[----:B------:R5:W-:Y:S01]  /*35a0*/  STL.64 [R1+0x400], R98 ;  /* 0x0004006201007387 */ /* 0x000be20000100a00 */
[----:B--2---:R-:W-:-:S02]  /*35b0*/  CS2R R104, SRZ ;  /* 0x0000000000687805 */ /* 0x004fc4000001ff00 */
[----:B---3--:R-:W-:Y:S02]  /*35c0*/  LEA R102, P1, R19, R6, 0x1 ;  /* 0x0000000613667211 */ /* 0x008fe400078208ff */
[----:B------:R-:W-:Y:S02]  /*35d0*/  LEA R51, R7, R49, 0x2 ;  /* 0x0000003107337211 */ /* 0x000fe400078e10ff */
[----:B------:R-:W-:Y:S02]  /*35e0*/  LEA.HI.X.SX32 R103, R19, R0, 0x1, P1 ;  /* 0x0000000013677211 */ /* 0x000fe400008f0eff */
[-C--:B----4-:R-:W-:Y:S01]  /*35f0*/  LEA R100, P2, R21, R6.reuse, 0x1 ;  /* 0x0000000615647211 */ /* 0x090fe200078408ff */
[----:B------:R-:W-:Y:S01]  /*3600*/  IMAD R53, R7, 0x4, R51 ;  /* 0x0000000407357824 */ /* 0x000fe200078e0233 */
[----:B-----5:R-:W-:Y:S01]  /*3610*/  LEA R98, P3, R23, R6, 0x1 ;  /* 0x0000000617627211 */ /* 0x020fe200078608ff */
[----:B------:R2:W-:Y:S02]  /*3620*/  STL.64 [R1+0x3f8], R102 ;  /* 0x0003f86601007387 */ /* 0x0005e40000100a00 */
[----:B------:R-:W-:Y:S01]  /*3630*/  IMAD R55, R7, 0x4, R53 ;  /* 0x0000000407377824 */ /* 0x000fe200078e0235 */
[----:B------:R-:W-:-:S02]  /*3640*/  LEA.HI.X.SX32 R101, R21, R0, 0x1, P2 ;  /* 0x0000000015657211 */ /* 0x000fc400010f0eff */
[----:B------:R-:W-:Y:S02]  /*3650*/  LEA.HI.X.SX32 R99, R23, R0, 0x1, P3 ;  /* 0x0000000017637211 */ /* 0x000fe400018f0eff */
[----:B------:R-:W-:Y:S01]  /*3660*/  LEA R57, R7, R55, 0x2 ;  /* 0x0000003707397211 */ /* 0x000fe200078e10ff */
[----:B------:R3:W-:Y:S01]  /*3670*/  STL.64 [R1+0x3f0], R100 ;  /* 0x0003f06401007387 */ /* 0x0007e20000100a00 */
[----:B------:R-:W-:-:S03]  /*3680*/  LEA R20, P3, R29, R6, 0x1 ;  /* 0x000000061d147211 */ /* 0x000fc600078608ff */
[----:B------:R-:W-:Y:S01]  /*3690*/  IMAD R59, R7, 0x4, R57 ;  /* 0x00000004073b7824 */ /* 0x000fe200078e0239 */
[----:B------:R4:W-:Y:S01]  /*36a0*/  STL.64 [R1+0x3e8], R98 ;  /* 0x0003e86201007387 */ /* 0x0009e20000100a00 */
[----:B------:R-:W-:Y:S02]  /*36b0*/  LEA.HI.X.SX32 R21, R29, R0, 0x1, P3 ;  /* 0x000000001d157211 */ /* 0x000fe400018f0eff */
[----:B--2---:R-:W-:Y:S01]  /*36c0*/  CS2R R102, SRZ ;  /* 0x0000000000667805 */ /* 0x004fe2000001ff00 */
[----:B------:R-:W-:Y:S01]  /*36d0*/  IMAD R61, R7, 0x4, R59 ;  /* 0x00000004073d7824 */ /* 0x000fe200078e023b */
[-C--:B------:R-:W-:Y:S01]  /*36e0*/  LEA R24, P3, R35, R6.reuse, 0x1 ;  /* 0x0000000623187211 */ /* 0x080fe200078608ff */
[----:B------:R-:W-:Y:S01]  /*36f0*/  STL.64 [R1+0x3d0], R20 ;  /* 0x0003d01401007387 */ /* 0x000fe20000100a00 */
[----:B---3--:R-:W-:Y:S02]  /*3700*/  LEA R100, P1, R25, R6, 0x1 ;  /* 0x0000000619647211 */ /* 0x008fe400078208ff */
[----:B------:R-:W-:-:S02]  /*3710*/  LEA R63, R7, R61, 0x2 ;  /* 0x0000003d073f7211 */ /* 0x000fc400078e10ff */
[----:B------:R-:W-:Y:S02]  /*3720*/  LEA.HI.X.SX32 R101, R25, R0, 0x1, P1 ;  /* 0x0000000019657211 */ /* 0x000fe400008f0eff */
[----:B----4-:R-:W-:Y:S01]  /*3730*/  LEA R98, P2, R27, R6, 0x1 ;  /* 0x000000061b627211 */ /* 0x010fe200078408ff */
[----:B------:R-:W-:Y:S01]  /*3740*/  IMAD R65, R7, 0x4, R63 ;  /* 0x0000000407417824 */ /* 0x000fe200078e023f */
[-C--:B------:R-:W-:Y:S01]  /*3750*/  LEA.HI.X.SX32 R25, R35, R0.reuse, 0x1, P3 ;  /* 0x0000000023197211 */ /* 0x080fe200018f0eff */
[----:B------:R2:W-:Y:S01]  /*3760*/  STL.64 [R1+0x3e0], R100 ;  /* 0x0003e06401007387 */ /* 0x0005e20000100a00 */
[----:B------:R-:W-:Y:S01]  /*3770*/  LEA.HI.X.SX32 R99, R27, R0, 0x1, P2 ;  /* 0x000000001b637211 */ /* 0x000fe200010f0eff */
[----:B------:R-:W-:Y:S01]  /*3780*/  IMAD R67, R7, 0x4, R65 ;  /* 0x0000000407437824 */ /* 0x000fe200078e0241 */
[-C--:B------:R-:W-:Y:S02]  /*3790*/  LEA R26, P2, R33, R6.reuse, 0x1 ;  /* 0x00000006211a7211 */ /* 0x080fe400078408ff */
[----:B------:R-:W-:Y:S01]  /*37a0*/  LEA R28, P3, R41, R6, 0x1 ;  /* 0x00000006291c7211 */ /* 0x000fe200078608ff */
[----:B------:R3:W-:Y:S01]  /*37b0*/  STL.64 [R1+0x3d8], R98 ;  /* 0x0003d86201007387 */ /* 0x0007e20000100a00 */
[----:B------:R-:W-:-:S02]  /*37c0*/  LEA R69, R7, R67, 0x2 ;  /* 0x0000004307457211 */ /* 0x000fc400078e10ff */
[-C--:B------:R-:W-:Y:S01]  /*37d0*/  LEA.HI.X.SX32 R27, R33, R0.reuse, 0x1, P2 ;  /* 0x00000000211b7211 */ /* 0x080fe200010f0eff */
[----:B------:R-:W-:Y:S01]  /*37e0*/  STL.64 [R1+0x3b8], R24 ;  /* 0x0003b81801007387 */ /* 0x000fe20000100a00 */
[----:B------:R-:W-:Y:S01]  /*37f0*/  LEA.HI.X.SX32 R29, R41, R0, 0x1, P3 ;  /* 0x00000000291d7211 */ /* 0x000fe200018f0eff */
[----:B------:R-:W-:Y:S01]  /*3800*/  IMAD R71, R7, 0x4, R69 ;  /* 0x0000000407477824 */ /* 0x000fe200078e0245 */
[-C--:B------:R-:W-:Y:S02]  /*3810*/  LEA R30, P2, R39, R6.reuse, 0x1 ;  /* 0x00000006271e7211 */ /* 0x080fe400078408ff */
[----:B--2---:R-:W-:Y:S01]  /*3820*/  CS2R R100, SRZ ;  /* 0x0000000000647805 */ /* 0x004fe2000001ff00 */
[----:B------:R-:W-:Y:S01]  /*3830*/  IMAD R73, R7, 0x4, R71 ;  /* 0x0000000407497824 */ /* 0x000fe200078e0247 */
[----:B---3--:R-:W-:-:S04]  /*3840*/  LEA R98, P1, R31, R6, 0x1 ;  /* 0x000000061f627211 */ /* 0x008fc800078208ff */
[----:B------:R-:W-:Y:S02]  /*3850*/  LEA R75, R7, R73, 0x2 ;  /* 0x00000049074b7211 */ /* 0x000fe400078e10ff */
[----:B------:R-:W-:Y:S02]  /*3860*/  LEA.HI.X.SX32 R99, R31, R0, 0x1, P1 ;  /* 0x000000001f637211 */ /* 0x000fe400008f0eff */
[----:B------:R-:W-:Y:S01]  /*3870*/  LEA R32, P1, R37, R6, 0x1 ;  /* 0x0000000625207211 */ /* 0x000fe200078208ff */
[----:B------:R-:W-:Y:S01]  /*3880*/  IMAD R77, R7, 0x4, R75 ;  /* 0x00000004074d7824 */ /* 0x000fe200078e024b */
[-C--:B------:R-:W-:Y:S01]  /*3890*/  LEA.HI.X.SX32 R31, R39, R0.reuse, 0x1, P2 ;  /* 0x00000000271f7211 */ /* 0x080fe200010f0eff */
[----:B------:R2:W-:Y:S01]  /*38a0*/  STL.64 [R1+0x3c8], R98 ;  /* 0x0003c86201007387 */ /* 0x0005e20000100a00 */
[----:B------:R-:W-:Y:S01]  /*38b0*/  LEA.HI.X.SX32 R33, R37, R0, 0x1, P1 ;  /* 0x0000000025217211 */ /* 0x000fe200008f0eff */
[----:B------:R-:W-:Y:S01]  /*38c0*/  IMAD R79, R7, 0x4, R77 ;  /* 0x00000004074f7824 */ /* 0x000fe200078e024d */
[-C--:B------:R-:W-:Y:S01]  /*38d0*/  LEA R36, P1, R43, R6.reuse, 0x1 ;  /* 0x000000062b247211 */ /* 0x080fe200078208ff */
[----:B------:R-:W-:Y:S01]  /*38e0*/  STL.64 [R1+0x3c0], R26 ;  /* 0x0003c01a01007387 */ /* 0x000fe20000100a00 */
[----:B------:R-:W-:-:S02]  /*38f0*/  LEA R34, P2, R45, R6, 0x1 ;  /* 0x000000062d227211 */ /* 0x000fc400078408ff */
[----:B------:R-:W-:Y:S01]  /*3900*/  LEA R81, R7, R79, 0x2 ;  /* 0x0000004f07517211 */ /* 0x000fe200078e10ff */
[----:B------:R-:W-:Y:S01]  /*3910*/  STL.64 [R1+0x3a0], R28 ;  /* 0x0003a01c01007387 */ /* 0x000fe20000100a00 */
[----:B------:R-:W-:Y:S02]  /*3920*/  LEA.HI.X.SX32 R37, R43, R0, 0x1, P1 ;  /* 0x000000002b257211 */ /* 0x000fe400008f0eff */
[----:B------:R-:W-:Y:S01]  /*3930*/  LEA R40, P1, R49, R6, 0x1 ;  /* 0x0000000631287211 */ /* 0x000fe200078208ff */
[----:B------:R-:W-:Y:S01]  /*3940*/  IMAD R83, R7, 0x4, R81 ;  /* 0x0000000407537824 */ /* 0x000fe200078e0251 */
[----:B------:R3:W-:Y:S01]  /*3950*/  STL.64 [R1+0x3b0], R32 ;  /* 0x0003b02001007387 */ /* 0x0007e20000100a00 */
[-C--:B------:R-:W-:Y:S02]  /*3960*/  LEA.HI.X.SX32 R35, R45, R0.reuse, 0x1, P2 ;  /* 0x000000002d237211 */ /* 0x080fe400010f0eff */
[----:B--2---:R-:W-:Y:S01]  /*3970*/  CS2R R98, SRZ ;  /* 0x0000000000627805 */ /* 0x004fe2000001ff00 */
[----:B------:R-:W-:Y:S01]  /*3980*/  IMAD R85, R7, 0x4, R83 ;  /* 0x0000000407557824 */ /* 0x000fe200078e0253 */
[----:B------:R-:W-:Y:S01]  /*3990*/  STL.64 [R1+0x3a8], R30 ;  /* 0x0003a81e01007387 */ /* 0x000fe20000100a00 */
[----:B------:R-:W-:-:S02]  /*39a0*/  LEA.HI.X.SX32 R41, R49, R0, 0x1, P1 ;  /* 0x0000000031297211 */ /* 0x000fc400008f0eff */
[----:B------:R-:W-:Y:S01]  /*39b0*/  IMAD R87, R7, 0x4, R85 ;  /* 0x0000000407577824 */ /* 0x000fe200078e0255 */
[-C--:B------:R-:W-:Y:S02]  /*39c0*/  LEA R38, P2, R51, R6.reuse, 0x1 ;  /* 0x0000000633267211 */ /* 0x080fe400078408ff */
[-C--:B------:R-:W-:Y:S01]  /*39d0*/  LEA R44, P1, R55, R6.reuse, 0x1 ;  /* 0x00000006372c7211 */ /* 0x080fe200078208ff */
[----:B------:R-:W-:Y:S01]  /*39e0*/  IMAD R9, R7, 0x4, R87 ;  /* 0x0000000407097824 */ /* 0x000fe200078e0257 */
[----:B---3--:R-:W-:Y:S02]  /*39f0*/  LEA R32, P3, R47, R6, 0x1 ;  /* 0x000000062f207211 */ /* 0x008fe400078608ff */
[-C--:B------:R-:W-:Y:S01]  /*3a00*/  LEA.HI.X.SX32 R39, R51, R0.reuse, 0x1, P2 ;  /* 0x0000000033277211 */ /* 0x080fe200010f0eff */
[----:B------:R-:W-:Y:S01]  /*3a10*/  IMAD R89, R7, 0x4, R9 ;  /* 0x0000000407597824 */ /* 0x000fe200078e0209 */
[-C--:B------:R-:W-:Y:S02]  /*3a20*/  LEA.HI.X.SX32 R33, R47, R0.reuse, 0x1, P3 ;  /* 0x000000002f217211 */ /* 0x080fe400018f0eff */
[----:B------:R-:W-:-:S02]  /*3a30*/  LEA.HI.X.SX32 R45, R55, R0, 0x1, P1 ;  /* 0x00000000372d7211 */ /* 0x000fc400008f0eff */
[----:B------:R-:W-:Y:S01]  /*3a40*/  LEA R91, R7, R89, 0x2 ;  /* 0x00000059075b7211 */ /* 0x000fe200078e10ff */
[----:B------:R-:W-:Y:S01]  /*3a50*/  STL.64 [R1+0x388], R32 ;  /* 0x0003882001007387 */ /* 0x000fe20000100a00 */
[-C--:B------:R-:W-:Y:S02]  /*3a60*/  LEA R42, P2, R57, R6.reuse, 0x1 ;  /* 0x00000006392a7211 */ /* 0x080fe400078408ff */
[----:B------:R-:W-:Y:S01]  /*3a70*/  LEA R48, P1, R61, R6, 0x1 ;  /* 0x000000063d307211 */ /* 0x000fe200078208ff */
[----:B------:R-:W-:Y:S01]  /*3a80*/  IMAD R93, R7, 0x4, R91 ;  /* 0x00000004075d7824 */ /* 0x000fe200078e025b */
[----:B------:R2:W-:Y:S01]  /*3a90*/  STL.64 [R1+0x398], R36 ;  /* 0x0003982401007387 */ /* 0x0005e20000100a00 */
[-C--:B------:R-:W-:Y:S02]  /*3aa0*/  LEA.HI.X.SX32 R43, R57, R0.reuse, 0x1, P2 ;  /* 0x00000000392b7211 */ /* 0x080fe400010f0eff */
[----:B------:R-:W-:Y:S01]  /*3ab0*/  LEA.HI.X.SX32 R49, R61, R0, 0x1, P1 ;  /* 0x000000003d317211 */ /* 0x000fe200008f0eff */
[----:B------:R-:W-:Y:S01]  /*3ac0*/  STL.64 [R1+0x390], R34 ;  /* 0x0003902201007387 */ /* 0x000fe20000100a00 */
[----:B------:R-:W-:-:S02]  /*3ad0*/  LEA R95, R7, R93, 0x2 ;  /* 0x0000005d075f7211 */ /* 0x000fc400078e10ff */
[-C--:B------:R-:W-:Y:S02]  /*3ae0*/  LEA R46, P2, R63, R6.reuse, 0x1 ;  /* 0x000000063f2e7211 */ /* 0x080fe400078408ff */
[----:B------:R-:W-:Y:S01]  /*3af0*/  LEA R52, P1, R67, R6, 0x1 ;  /* 0x0000000643347211 */ /* 0x000fe200078208ff */
[----:B------:R-:W-:Y:S01]  /*3b00*/  IMAD R5, R7, 0x4, R95 ;  /* 0x0000000407057824 */ /* 0x000fe200078e025f */
[----:B------:R-:W-:Y:S02]  /*3b10*/  LEA.HI.X.SX32 R47, R63, R0, 0x1, P2 ;  /* 0x000000003f2f7211 */ /* 0x000fe400010f0eff */
[-C--:B--2---:R-:W-:Y:S01]  /*3b20*/  LEA R36, P3, R53, R6.reuse, 0x1 ;  /* 0x0000000635247211 */ /* 0x084fe200078608ff */
[----:B------:R-:W-:Y:S01]  /*3b30*/  IMAD R97, R7, 0x4, R5 ;  /* 0x0000000407617824 */ /* 0x000fe200078e0205 */
[----:B------:R-:W-:Y:S02]  /*3b40*/  LEA R50, P2, R69, R6, 0x1 ;  /* 0x0000000645327211 */ /* 0x000fe400078408ff */
[----:B------:R-:W-:-:S02]  /*3b50*/  LEA.HI.X.SX32 R37, R53, R0, 0x1, P3 ;  /* 0x0000000035257211 */ /* 0x000fc400018f0eff */
[----:B------:R-:W-:Y:S02]  /*3b60*/  LEA R11, R7, R97, 0x2 ;  /* 0x00000061070b7211 */ /* 0x000fe400078e10ff */
[-C--:B------:R-:W-:Y:S01]  /*3b70*/  LEA.HI.X.SX32 R53, R67, R0.reuse, 0x1, P1 ;  /* 0x0000000043357211 */ /* 0x080fe200008f0eff */
[----:B------:R-:W-:Y:S01]  /*3b80*/  STL.64 [R1+0x370], R36 ;  /* 0x0003702401007387 */ /* 0x000fe20000100a00 */
[----:B------:R-:W-:Y:S01]  /*3b90*/  LEA.HI.X.SX32 R51, R69, R0, 0x1, P2 ;  /* 0x0000000045337211 */ /* 0x000fe200010f0eff */
[----:B------:R-:W-:Y:S01]  /*3ba0*/  IMAD R13, R7, 0x4, R11 ;  /* 0x00000004070d7824 */ /* 0x000fe200078e020b */
[-C--:B------:R-:W-:Y:S01]  /*3bb0*/  LEA R56, P1, R73, R6.reuse, 0x1 ;  /* 0x0000000649387211 */ /* 0x080fe200078208ff */
[----:B------:R2:W-:Y:S01]  /*3bc0*/  STL.64 [R1+0x380], R40 ;  /* 0x0003802801007387 */ /* 0x0005e20000100a00 */
[----:B------:R-:W-:Y:S01]  /*3bd0*/  LEA R54, P2, R75, R6, 0x1 ;  /* 0x000000064b367211 */ /* 0x000fe200078408ff */
[----:B------:R-:W-:Y:S01]  /*3be0*/  IMAD R15, R7, 0x4, R13 ;  /* 0x00000004070f7824 */ /* 0x000fe200078e020d */
[-C--:B------:R-:W-:Y:S01]  /*3bf0*/  LEA.HI.X.SX32 R57, R73, R0.reuse, 0x1, P1 ;  /* 0x0000000049397211 */ /* 0x080fe200008f0eff */
[----:B------:R-:W-:Y:S01]  /*3c00*/  STL.64 [R1+0x378], R38 ;  /* 0x0003782601007387 */ /* 0x000fe20000100a00 */
[----:B------:R-:W-:-:S02]  /*3c10*/  LEA.HI.X.SX32 R55, R75, R0, 0x1, P2 ;  /* 0x000000004b377211 */ /* 0x000fc400010f0eff */
[----:B------:R-:W-:Y:S02]  /*3c20*/  CS2R R74, SRZ ;  /* 0x00000000004a7805 */ /* 0x000fe4000001ff00 */
[----:B------:R-:W-:Y:S02]  /*3c30*/  LEA R17, R7, R15, 0x2 ;  /* 0x0000000f07117211 */ /* 0x000fe400078e10ff */
[-C--:B------:R-:W-:Y:S02]  /*3c40*/  LEA R60, P1, R79, R6.reuse, 0x1 ;  /* 0x000000064f3c7211 */ /* 0x080fe400078208ff */
[-C--:B------:R-:W-:Y:S01]  /*3c50*/  LEA R58, P2, R81, R6.reuse, 0x1 ;  /* 0x00000006513a7211 */ /* 0x080fe200078408ff */
[----:B------:R-:W-:Y:S01]  /*3c60*/  IMAD R19, R7, 0x4, R17 ;  /* 0x0000000407137824 */ /* 0x000fe200078e0211 */
[----:B--2---:R-:W-:Y:S02]  /*3c70*/  LEA R40, P3, R59, R6, 0x1 ;  /* 0x000000063b287211 */ /* 0x004fe400078608ff */
[-C--:B------:R-:W-:Y:S01]  /*3c80*/  LEA.HI.X.SX32 R61, R79, R0.reuse, 0x1, P1 ;  /* 0x000000004f3d7211 */ /* 0x080fe200008f0eff */
[----:B------:R-:W-:Y:S01]  /*3c90*/  IMAD R21, R7, 0x4, R19 ;  /* 0x0000000407157824 */ /* 0x000fe200078e0213 */
[----:B------:R-:W-:-:S02]  /*3ca0*/  LEA.HI.X.SX32 R41, R59, R0, 0x1, P3 ;  /* 0x000000003b297211 */ /* 0x000fc400018f0eff */
[----:B------:R-:W-:Y:S02]  /*3cb0*/  CS2R R78, SRZ ;  /* 0x00000000004e7805 */ /* 0x000fe4000001ff00 */
[----:B------:R-:W-:Y:S02]  /*3cc0*/  LEA.HI.X.SX32 R59, R81, R0, 0x1, P2 ;  /* 0x00000000513b7211 */ /* 0x000fe400010f0eff */
[----:B------:R-:W-:Y:S02]  /*3cd0*/  CS2R R80, SRZ ;  /* 0x0000000000507805 */ /* 0x000fe4000001ff00 */
[----:B------:R-:W-:Y:S01]  /*3ce0*/  LEA R23, R7, R21, 0x2 ;  /* 0x0000001507177211 */ /* 0x000fe200078e10ff */
[----:B------:R-:W-:Y:S01]  /*3cf0*/  STL.64 [R1+0x358], R40 ;  /* 0x0003582801007387 */ /* 0x000fe20000100a00 */
[-C--:B------:R-:W-:Y:S02]  /*3d00*/  LEA R64, P1, R85, R6.reuse, 0x1 ;  /* 0x0000000655407211 */ /* 0x080fe400078208ff */
[----:B------:R-:W-:Y:S01]  /*3d10*/  LEA R62, P2, R87, R6, 0x1 ;  /* 0x00000006573e7211 */ /* 0x000fe200078408ff */
[----:B------:R-:W-:Y:S01]  /*3d20*/  IMAD R25, R7, 0x4, R23 ;  /* 0x0000000407197824 */ /* 0x000fe200078e0217 */
[----:B------:R2:W-:Y:S02]  /*3d30*/  STL.64 [R1+0x368], R44 ;  /* 0x0003682c01007387 */ /* 0x0005e40000100a00 */
[----:B------:R-:W-:Y:S01]  /*3d40*/  LEA.HI.X.SX32 R63, R87, R0, 0x1, P2 ;  /* 0x00000000573f7211 */ /* 0x000fe200010f0eff */
[----:B------:R-:W-:Y:S01]  /*3d50*/  IMAD R27, R7, 0x4, R25 ;  /* 0x00000004071b7824 */ /* 0x000fe200078e0219 */
[----:B------:R-:W-:Y:S01]  /*3d60*/  STL.64 [R1+0x360], R42 ;  /* 0x0003602a01007387 */ /* 0x000fe20000100a00 */
[----:B------:R-:W-:-:S03]  /*3d70*/  CS2R R86, SRZ ;  /* 0x0000000000567805 */ /* 0x000fc6000001ff00 */
[----:B------:R-:W-:Y:S02]  /*3d80*/  LEA R29, R7, R27, 0x2 ;  /* 0x0000001b071d7211 */ /* 0x000fe400078e10ff */
[----:B--2---:R-:W-:-:S03]  /*3d90*/  LEA R44, P3, R65, R6, 0x1 ;  /* 0x00000006412c7211 */ /* 0x004fc600078608ff */
[----:B------:R-:W-:Y:S01]  /*3da0*/  IMAD R31, R7, 0x4, R29 ;  /* 0x00000004071f7824 */ /* 0x000fe200078e021d */
[----:B------:R-:W-:-:S03]  /*3db0*/  LEA.HI.X.SX32 R45, R65, R0, 0x1, P3 ;  /* 0x00000000412d7211 */ /* 0x000fc600018f0eff */
[----:B------:R-:W-:Y:S01]  /*3dc0*/  IMAD R33, R7, 0x4, R31 ;  /* 0x0000000407217824 */ /* 0x000fe200078e021f */
[----:B------:R-:W-:Y:S02]  /*3dd0*/  LEA.HI.X.SX32 R65, R85, R0, 0x1, P1 ;  /* 0x0000000055417211 */ /* 0x000fe400008f0eff */
[----:B------:R-:W-:Y:S02]  /*3de0*/  CS2R R84, SRZ ;  /* 0x0000000000547805 */ /* 0x000fe4000001ff00 */
[----:B------:R-:W-:Y:S01]  /*3df0*/  LEA R66, P1, R89, R6, 0x1 ;  /* 0x0000000659427211 */ /* 0x000fe200078208ff */
[----:B------:R-:W-:Y:S01]  /*3e00*/  STL.64 [R1+0x340], R44 ;  /* 0x0003402c01007387 */ /* 0x000fe20000100a00 */
[----:B------:R-:W-:Y:S02]  /*3e10*/  LEA R35, R7, R33, 0x2 ;  /* 0x0000002107237211 */ /* 0x000fe400078e10ff */
[----:B------:R-:W-:Y:S01]  /*3e20*/  LEA.HI.X.SX32 R67, R89, R0, 0x1, P1 ;  /* 0x0000000059437211 */ /* 0x000fe200008f0eff */
[----:B------:R2:W-:Y:S01]  /*3e30*/  STL.64 [R1+0x350], R48 ;  /* 0x0003503001007387 */ /* 0x0005e20000100a00 */
[----:B------:R-:W-:Y:S01]  /*3e40*/  LEA R70, P1, R95, R6, 0x1 ;  /* 0x000000065f467211 */ /* 0x000fe200078208ff */
[C---:B------:R-:W-:Y:S01]  /*3e50*/  IMAD R37, R7.reuse, 0x4, R35 ;  /* 0x0000000407257824 */ /* 0x040fe200078e0223 */
[----:B------:R-:W-:Y:S01]  /*3e60*/  CS2R R88, SRZ ;  /* 0x0000000000587805 */ /* 0x000fe2000001ff00 */
[----:B------:R3:W-:Y:S02]  /*3e70*/  STL.64 [R1+0x348], R46 ;  /* 0x0003482e01007387 */ /* 0x0007e40000100a00 */
[----:B------:R-:W-:-:S05]  /*3e80*/  IMAD R39, R7, 0x4, R37 ;  /* 0x0000000407277824 */ /* 0x000fca00078e0225 */
[----:B------:R-:W-:Y:S02]  /*3e90*/  LEA R41, R7, R39, 0x2 ;  /* 0x0000002707297211 */ /* 0x000fe400078e10ff */
[----:B--2---:R-:W-:-:S03]  /*3ea0*/  LEA R48, P3, R71, R6, 0x1 ;  /* 0x0000000647307211 */ /* 0x004fc600078608ff */
[----:B------:R-:W-:Y:S01]  /*3eb0*/  IMAD R43, R7, 0x4, R41 ;  /* 0x00000004072b7824 */ /* 0x000fe200078e0229 */
[-C--:B------:R-:W-:Y:S02]  /*3ec0*/  LEA.HI.X.SX32 R49, R71, R0.reuse, 0x1, P3 ;  /* 0x0000000047317211 */ /* 0x080fe400018f0eff */
[----:B------:R-:W-:Y:S01]  /*3ed0*/  LEA.HI.X.SX32 R71, R95, R0, 0x1, P1 ;  /* 0x000000005f477211 */ /* 0x000fe200008f0eff */
[----:B------:R-:W-:Y:S01]  /*3ee0*/  IMAD R45, R7, 0x4, R43 ;  /* 0x00000004072d7824 */ /* 0x000fe200078e022b */
[----:B------:R-:W-:Y:S01]  /*3ef0*/  LEA R72, P1, R11, R6, 0x1 ;  /* 0x000000060b487211 */ /* 0x000fe200078208ff */
[----:B------:R2:W-:Y:S01]  /*3f00*/  STL.64 [R1+0x328], R48 ;  /* 0x0003283001007387 */ /* 0x0005e20000100a00 */
[----:B------:R-:W-:Y:S02]  /*3f10*/  CS2R R94, SRZ ;  /* 0x00000000005e7805 */ /* 0x000fe4000001ff00 */
[----:B---3--:R-:W-:Y:S01]  /*3f20*/  LEA R47, R7, R45, 0x2 ;  /* 0x0000002d072f7211 */ /* 0x008fe200078e10ff */
[----:B------:R3:W-:Y:S01]  /*3f30*/  STL.64 [R1+0x338], R52 ;  /* 0x0003383401007387 */ /* 0x0007e20000100a00 */
[----:B------:R-:W-:-:S03]  /*3f40*/  LEA.HI.X.SX32 R73, R11, R0, 0x1, P1 ;  /* 0x000000000b497211 */ /* 0x000fc600008f0eff */
[----:B------:R4:W-:Y:S01]  /*3f50*/  STL.64 [R1+0x330], R50 ;  /* 0x0003303201007387 */ /* 0x0009e20000100a00 */
[----:B--2---:R-:W-:Y:S01]  /*3f60*/  IMAD R49, R7, 0x4, R47 ;  /* 0x0000000407317824 */ /* 0x004fe200078e022f */
[----:B---3--:R-:W-:-:S04]  /*3f70*/  LEA R52, P3, R77, R6, 0x1 ;  /* 0x000000064d347211 */ /* 0x008fc800078608ff */
[----:B------:R-:W-:Y:S01]  /*3f80*/  LEA.HI.X.SX32 R53, R77, R0, 0x1, P3 ;  /* 0x000000004d357211 */ /* 0x000fe200018f0eff */
[----:B----4-:R-:W-:Y:S01]  /*3f90*/  IMAD R51, R7, 0x4, R49 ;  /* 0x0000000407337824 */ /* 0x010fe200078e0231 */
[----:B------:R-:W-:-:S03]  /*3fa0*/  CS2R R76, SRZ ;  /* 0x00000000004c7805 */ /* 0x000fc6000001ff00 */
[----:B------:R2:W-:Y:S04]  /*3fb0*/  STL.64 [R1+0x310], R52 ;  /* 0x0003103401007387 */ /* 0x0005e80000100a00 */
[----:B------:R3:W-:Y:S04]  /*3fc0*/  STL.64 [R1+0x320], R56 ;  /* 0x0003203801007387 */ /* 0x0007e80000100a00 */
[----:B------:R4:W-:Y:S01]  /*3fd0*/  STL.64 [R1+0x318], R54 ;  /* 0x0003183601007387 */ /* 0x0009e20000100a00 */
[----:B--2---:R-:W-:Y:S02]  /*3fe0*/  LEA R53, R7, R51, 0x2 ;  /* 0x0000003307357211 */ /* 0x004fe400078e10ff */
[----:B---3--:R-:W-:-:S04]  /*3ff0*/  LEA R56, P3, R83, R6, 0x1 ;  /* 0x0000000653387211 */ /* 0x008fc800078608ff */
[----:B------:R-:W-:Y:S01]  /*4000*/  LEA.HI.X.SX32 R57, R83, R0, 0x1, P3 ;  /* 0x0000000053397211 */ /* 0x000fe200018f0eff */
[----:B----4-:R-:W-:Y:S01]  /*4010*/  IMAD R55, R7, 0x4, R53 ;  /* 0x0000000407377824 */ /* 0x010fe200078e0235 */
[----:B------:R-:W-:-:S03]  /*4020*/  CS2R R82, SRZ ;  /* 0x0000000000527805 */ /* 0x000fc6000001ff00 */
[----:B------:R2:W-:Y:S04]  /*4030*/  STL.64 [R1+0x2f8], R56 ;  /* 0x0002f83801007387 */ /* 0x0005e80000100a00 */
[----:B------:R3:W-:Y:S04]  /*4040*/  STL.64 [R1+0x308], R60 ;  /* 0x0003083c01007387 */ /* 0x0007e80000100a00 */
[----:B------:R4:W-:Y:S01]  /*4050*/  STL.64 [R1+0x300], R58 ;  /* 0x0003003a01007387 */ /* 0x0009e20000100a00 */
[----:B--2---:R-:W-:-:S03]  /*4060*/  IMAD R57, R7, 0x4, R55 ;  /* 0x0000000407397824 */ /* 0x004fc600078e0237 */
[----:B------:R2:W-:Y:S01]  /*4070*/  STL.64 [R1+0x2f0], R64 ;  /* 0x0002f04001007387 */ /* 0x0005e20000100a00 */
[----:B---3--:R-:W-:-:S03]  /*4080*/  LEA R60, P3, R9, R6, 0x1 ;  /* 0x00000006093c7211 */ /* 0x008fc600078608ff */
[----:B------:R3:W-:Y:S01]  /*4090*/  STL.64 [R1+0x2e8], R62 ;  /* 0x0002e83e01007387 */ /* 0x0007e20000100a00 */
[----:B----4-:R-:W-:Y:S02]  /*40a0*/  LEA R59, R7, R57, 0x2 ;  /* 0x00000039073b7211 */ /* 0x010fe400078e10ff */
[----:B------:R-:W-:-:S03]  /*40b0*/  LEA.HI.X.SX32 R61, R9, R0, 0x1, P3 ;  /* 0x00000000093d7211 */ /* 0x000fc600018f0eff */
[----:B------:R-:W-:Y:S01]  /*40c0*/  IMAD R9, R7, 0x4, R59 ;  /* 0x0000000407097824 */ /* 0x000fe200078e023b */
[-C--:B--2---:R-:W-:Y:S01]  /*40d0*/  LEA R64, P2, R91, R6.reuse, 0x1 ;  /* 0x000000065b407211 */ /* 0x084fe200078408ff */
[----:B------:R2:W-:Y:S01]  /*40e0*/  STL.64 [R1+0x2e0], R60 ;  /* 0x0002e03c01007387 */ /* 0x0005e20000100a00 */
[----:B---3--:R-:W-:Y:S02]  /*40f0*/  LEA R62, P3, R93, R6, 0x1 ;  /* 0x000000065d3e7211 */ /* 0x008fe400078608ff */
[-C--:B------:R-:W-:Y:S02]  /*4100*/  LEA.HI.X.SX32 R65, R91, R0.reuse, 0x1, P2 ;  /* 0x000000005b417211 */ /* 0x080fe400010f0eff */
[----:B------:R-:W-:Y:S02]  /*4110*/  CS2R R90, SRZ ;  /* 0x00000000005a7805 */ /* 0x000fe4000001ff00 */
[----:B------:R-:W-:Y:S02]  /*4120*/  LEA.HI.X.SX32 R63, R93, R0, 0x1, P3 ;  /* 0x000000005d3f7211 */ /* 0x000fe400018f0eff */
[----:B------:R-:W-:-:S02]  /*4130*/  CS2R R92, SRZ ;  /* 0x00000000005c7805 */ /* 0x000fc4000001ff00 */
[----:B------:R-:W-:Y:S01]  /*4140*/  LEA R68, P2, R5, R6, 0x1 ;  /* 0x0000000605447211 */ /* 0x000fe200078408ff */
[----:B------:R3:W-:Y:S01]  /*4150*/  STL.64 [R1+0x2c8], R62 ;  /* 0x0002c83e01007387 */ /* 0x0007e20000100a00 */
[----:B--2---:R-:W-:Y:S02]  /*4160*/  IMAD R61, R7, 0x4, R9 ;  /* 0x00000004073d7824 */ /* 0x004fe400078e0209 */
[----:B------:R-:W-:Y:S01]  /*4170*/  LEA.HI.X.SX32 R69, R5, R0, 0x1, P2 ;  /* 0x0000000005457211 */ /* 0x000fe200010f0eff */
[----:B------:R2:W-:Y:S04]  /*4180*/  STL.64 [R1+0x2d8], R66 ;  /* 0x0002d84201007387 */ /* 0x0005e80000100a00 */
[----:B------:R4:W-:Y:S01]  /*4190*/  STL.64 [R1+0x2d0], R64 ;  /* 0x0002d04001007387 */ /* 0x0009e20000100a00 */
[----:B---3--:R-:W-:-:S03]  /*41a0*/  LEA R63, R7, R61, 0x2 ;  /* 0x0000003d073f7211 */ /* 0x008fc600078e10ff */
[----:B------:R3:W-:Y:S01]  /*41b0*/  STL.64 [R1+0x2c0], R70 ;  /* 0x0002c04601007387 */ /* 0x0007e20000100a00 */
[----:B--2---:R-:W-:-:S03]  /*41c0*/  LEA R66, P3, R97, R6, 0x1 ;  /* 0x0000000661427211 */ /* 0x004fc600078608ff */
[----:B------:R2:W-:Y:S01]  /*41d0*/  STL.64 [R1+0x2b8], R68 ;  /* 0x0002b84401007387 */ /* 0x0005e20000100a00 */
[----:B----4-:R-:W-:Y:S01]  /*41e0*/  IMAD R65, R7, 0x4, R63 ;  /* 0x0000000407417824 */ /* 0x010fe200078e023f */
[----:B------:R-:W-:Y:S02]  /*41f0*/  LEA.HI.X.SX32 R67, R97, R0, 0x1, P3 ;  /* 0x0000000061437211 */ /* 0x000fe400018f0eff */
[----:B------:R-:W-:Y:S01]  /*4200*/  CS2R R96, SRZ ;  /* 0x0000000000607805 */ /* 0x000fe2000001ff00 */
[----:B------:R-:W-:Y:S01]  /*4210*/  IMAD R5, R7, 0x4, R65 ;  /* 0x0000000407057824 */ /* 0x000fe200078e0241 */
[-C--:B---3--:R-:W-:Y:S01]  /*4220*/  LEA R70, P2, R13, R6.reuse, 0x1 ;  /* 0x000000060d467211 */ /* 0x088fe200078408ff */
[----:B------:R3:W-:Y:S01]  /*4230*/  STL.64 [R1+0x2b0], R66 ;  /* 0x0002b04201007387 */ /* 0x0007e20000100a00 */
[----:B--2---:R-:W-:-:S03]  /*4240*/  LEA R68, P3, R15, R6, 0x1 ;  /* 0x000000060f447211 */ /* 0x004fc600078608ff */
[----:B------:R2:W-:Y:S01]  /*4250*/  STL.64 [R1+0x2a8], R72 ;  /* 0x0002a84801007387 */ /* 0x0005e20000100a00 */
[-C--:B------:R-:W-:Y:S02]  /*4260*/  LEA.HI.X.SX32 R71, R13, R0.reuse, 0x1, P2 ;  /* 0x000000000d477211 */ /* 0x080fe400010f0eff */
[----:B------:R-:W-:-:S03]  /*4270*/  LEA.HI.X.SX32 R69, R15, R0, 0x1, P3 ;  /* 0x000000000f457211 */ /* 0x000fc600018f0eff */
[----:B------:R4:W-:Y:S01]  /*4280*/  STL.64 [R1+0x2a0], R70 ;  /* 0x0002a04601007387 */ /* 0x0009e20000100a00 */
[----:B---3--:R-:W-:-:S03]  /*4290*/  LEA R67, R7, R5, 0x2 ;  /* 0x0000000507437211 */ /* 0x008fc600078e10ff */
[----:B------:R3:W-:Y:S01]  /*42a0*/  STL.64 [R1+0x298], R68 ;  /* 0x0002984401007387 */ /* 0x0007e20000100a00 */
[----:B--2---:R-:W-:Y:S01]  /*42b0*/  LEA R72, P1, R17, R6, 0x1 ;  /* 0x0000000611487211 */ /* 0x004fe200078208ff */
[----:B------:R-:W-:-:S03]  /*42c0*/  IMAD R11, R7, 0x4, R67 ;  /* 0x00000004070b7824 */ /* 0x000fc600078e0243 */
[----:B------:R-:W-:Y:S01]  /*42d0*/  LEA.HI.X.SX32 R73, R17, R0, 0x1, P1 ;  /* 0x0000000011497211 */ /* 0x000fe200008f0eff */
[----:B------:R-:W-:Y:S01]  /*42e0*/  IMAD R13, R7, 0x4, R11 ;  /* 0x00000004070d7824 */ /* 0x000fe200078e020b */
[----:B----4-:R-:W-:-:S03]  /*42f0*/  LEA R70, P2, R19, R6, 0x1 ;  /* 0x0000000613467211 */ /* 0x010fc600078408ff */
[----:B------:R2:W-:Y:S01]  /*4300*/  STL.64 [R1+0x290], R72 ;  /* 0x0002904801007387 */ /* 0x0005e20000100a00 */
[----:B---3--:R-:W-:Y:S02]  /*4310*/  LEA R68, P3, R21, R6, 0x1 ;  /* 0x0000000615447211 */ /* 0x008fe400078608ff */
[-C--:B------:R-:W-:Y:S02]  /*4320*/  LEA.HI.X.SX32 R71, R19, R0.reuse, 0x1, P2 ;  /* 0x0000000013477211 */ /* 0x080fe400010f0eff */
[----:B------:R-:W-:Y:S02]  /*4330*/  LEA.HI.X.SX32 R69, R21, R0, 0x1, P3 ;  /* 0x0000000015457211 */ /* 0x000fe400018f0eff */
[----:B------:R-:W-:Y:S01]  /*4340*/  LEA R18, P3, R27, R6, 0x1 ;  /* 0x000000061b127211 */ /* 0x000fe200078608ff */
[----:B------:R3:W-:Y:S01]  /*4350*/  STL.64 [R1+0x288], R70 ;  /* 0x0002884601007387 */ /* 0x0007e20000100a00 */
[----:B------:R-:W-:Y:S02]  /*4360*/  LEA R15, R7, R13, 0x2 ;  /* 0x0000000d070f7211 */ /* 0x000fe400078e10ff */
[----:B------:R-:W-:Y:S01]  /*4370*/  LEA.HI.X.SX32 R19, R27, R0, 0x1, P3 ;  /* 0x000000001b137211 */ /* 0x000fe200018f0eff */
[----:B------:R4:W-:Y:S01]  /*4380*/  STL.64 [R1+0x280], R68 ;  /* 0x0002804401007387 */ /* 0x0009e20000100a00 */
[-C--:B------:R-:W-:Y:S01]  /*4390*/  LEA R22, P3, R33, R6.reuse, 0x1 ;  /* 0x0000000621167211 */ /* 0x080fe200078608ff */
[----:B------:R-:W-:Y:S01]  /*43a0*/  IMAD R17, R7, 0x4, R15 ;  /* 0x0000000407117824 */ /* 0x000fe200078e020f */
[----:B--2---:R-:W-:Y:S01]  /*43b0*/  CS2R R72, SRZ ;  /* 0x0000000000487805 */ /* 0x004fe2000001ff00 */
[----:B------:R2:W-:Y:S01]  /*43c0*/  STL.64 [R1+0x268], R18 ;  /* 0x0002681201007387 */ /* 0x0005e20000100a00 */
[----:B---3--:R-:W-:-:S02]  /*43d0*/  LEA R70, P1, R23, R6, 0x1 ;  /* 0x0000000617467211 */ /* 0x008fc400078208ff */
[----:B----4-:R-:W-:Y:S02]  /*43e0*/  LEA R68, P2, R25, R6, 0x1 ;  /* 0x0000000619447211 */ /* 0x010fe400078408ff */
[-C--:B------:R-:W-:Y:S02]  /*43f0*/  LEA.HI.X.SX32 R71, R23, R0.reuse, 0x1, P1 ;  /* 0x0000000017477211 */ /* 0x080fe400008f0eff */
[----:B------:R-:W-:Y:S01]  /*4400*/  LEA.HI.X.SX32 R69, R25, R0, 0x1, P2 ;  /* 0x0000000019457211 */ /* 0x000fe200010f0eff */
[----:B--2---:R-:W-:Y:S01]  /*4410*/  IMAD R19, R7, 0x4, R17 ;  /* 0x0000000407137824 */ /* 0x004fe200078e0211 */
[----:B------:R-:W-:Y:S01]  /*4420*/  LEA R24, P2, R31, R6, 0x1 ;  /* 0x000000061f187211 */ /* 0x000fe200078408ff */
[----:B------:R2:W-:Y:S01]  /*4430*/  STL.64 [R1+0x278], R70 ;  /* 0x0002784601007387 */ /* 0x0005e20000100a00 */
[----:B------:R-:W-:Y:S02]  /*4440*/  LEA.HI.X.SX32 R23, R33, R0, 0x1, P3 ;  /* 0x0000000021177211 */ /* 0x000fe400018f0eff */
[----:B------:R-:W-:Y:S01]  /*4450*/  LEA R26, P3, R39, R6, 0x1 ;  /* 0x00000006271a7211 */ /* 0x000fe200078608ff */
[----:B------:R3:W-:Y:S01]  /*4460*/  STL.64 [R1+0x270], R68 ;  /* 0x0002704401007387 */ /* 0x0007e20000100a00 */
[----:B------:R-:W-:-:S02]  /*4470*/  LEA R21, R7, R19, 0x2 ;  /* 0x0000001307157211 */ /* 0x000fc400078e10ff */
[-C--:B------:R-:W-:Y:S01]  /*4480*/  LEA.HI.X.SX32 R25, R31, R0.reuse, 0x1, P2 ;  /* 0x000000001f197211 */ /* 0x080fe200010f0eff */
[----:B------:R4:W-:Y:S01]  /*4490*/  STL.64 [R1+0x250], R22 ;  /* 0x0002501601007387 */ /* 0x0009e20000100a00 */
[----:B------:R-:W-:Y:S02]  /*44a0*/  LEA.HI.X.SX32 R27, R39, R0, 0x1, P3 ;  /* 0x00000000271b7211 */ /* 0x000fe400018f0eff */
[-C--:B------:R-:W-:Y:S02]  /*44b0*/  LEA R28, P2, R37, R6.reuse, 0x1 ;  /* 0x00000006251c7211 */ /* 0x080fe400078408ff */
[----:B--2---:R-:W-:Y:S02]  /*44c0*/  CS2R R70, SRZ ;  /* 0x0000000000467805 */ /* 0x004fe4000001ff00 */
[----:B---3--:R-:W-:-:S04]  /*44d0*/  LEA R68, P1, R29, R6, 0x1 ;  /* 0x000000061d447211 */ /* 0x008fc800078208ff */
[----:B------:R-:W-:Y:S01]  /*44e0*/  LEA.HI.X.SX32 R69, R29, R0, 0x1, P1 ;  /* 0x000000001d457211 */ /* 0x000fe200008f0eff */
[----:B----4-:R-:W-:Y:S01]  /*44f0*/  IMAD R23, R7, 0x4, R21 ;  /* 0x0000000407177824 */ /* 0x010fe200078e0215 */
[----:B------:R-:W-:Y:S02]  /*4500*/  LEA R30, P1, R35, R6, 0x1 ;  /* 0x00000006231e7211 */ /* 0x000fe400078208ff */
[-C--:B------:R-:W-:Y:S01]  /*4510*/  LEA.HI.X.SX32 R29, R37, R0.reuse, 0x1, P2 ;  /* 0x00000000251d7211 */ /* 0x080fe200010f0eff */
[----:B------:R2:W-:Y:S01]  /*4520*/  STL.64 [R1+0x260], R68 ;  /* 0x0002604401007387 */ /* 0x0005e20000100a00 */
[----:B------:R-:W-:Y:S02]  /*4530*/  LEA.HI.X.SX32 R31, R35, R0, 0x1, P1 ;  /* 0x00000000231f7211 */ /* 0x000fe400008f0eff */
[-C--:B------:R-:W-:Y:S01]  /*4540*/  LEA R34, P1, R41, R6.reuse, 0x1 ;  /* 0x0000000629227211 */ /* 0x080fe200078208ff */
[----:B------:R3:W-:Y:S01]  /*4550*/  STL.64 [R1+0x258], R24 ;  /* 0x0002581801007387 */ /* 0x0007e20000100a00 */
[----:B------:R-:W-:-:S02]  /*4560*/  LEA R32, P2, R43, R6, 0x1 ;  /* 0x000000062b207211 */ /* 0x000fc400078408ff */
[----:B------:R-:W-:Y:S01]  /*4570*/  LEA.HI.X.SX32 R35, R41, R0, 0x1, P1 ;  /* 0x0000000029237211 */ /* 0x000fe200008f0eff */
[----:B------:R4:W-:Y:S01]  /*4580*/  STL.64 [R1+0x238], R26 ;  /* 0x0002381a01007387 */ /* 0x0009e20000100a00 */
[----:B------:R-:W-:Y:S02]  /*4590*/  LEA R38, P1, R47, R6, 0x1 ;  /* 0x000000062f267211 */ /* 0x000fe400078208ff */
[-C--:B------:R-:W-:Y:S01]  /*45a0*/  LEA.HI.X.SX32 R33, R43, R0.reuse, 0x1, P2 ;  /* 0x000000002b217211 */ /* 0x080fe200010f0eff */
[----:B------:R5:W-:Y:S01]  /*45b0*/  STL.64 [R1+0x248], R30 ;  /* 0x0002481e01007387 */ /* 0x000be20000100a00 */
[----:B------:R-:W-:Y:S02]  /*45c0*/  LEA.HI.X.SX32 R39, R47, R0, 0x1, P1 ;  /* 0x000000002f277211 */ /* 0x000fe400008f0eff */
[----:B--2---:R-:W-:Y:S02]  /*45d0*/  CS2R R68, SRZ ;  /* 0x0000000000447805 */ /* 0x004fe4000001ff00 */
[-C--:B------:R-:W-:Y:S01]  /*45e0*/  LEA R36, P2, R49, R6.reuse, 0x1 ;  /* 0x0000000631247211 */ /* 0x080fe200078408ff */
[----:B---3--:R-:W-:Y:S01]  /*45f0*/  IMAD R25, R7, 0x4, R23 ;  /* 0x0000000407197824 */ /* 0x008fe200078e0217 */
[----:B------:R2:W-:Y:S01]  /*4600*/  STL.64 [R1+0x240], R28 ;  /* 0x0002401c01007387 */ /* 0x0005e20000100a00 */
[----:B------:R-:W-:-:S02]  /*4610*/  LEA R42, P1, R53, R6, 0x1 ;  /* 0x00000006352a7211 */ /* 0x000fc400078208ff */
[----:B------:R-:W-:Y:S02]  /*4620*/  LEA.HI.X.SX32 R37, R49, R0, 0x1, P2 ;  /* 0x0000000031257211 */ /* 0x000fe400010f0eff */
[----:B----4-:R-:W-:Y:S02]  /*4630*/  LEA R27, R7, R25, 0x2 ;  /* 0x00000019071b7211 */ /* 0x010fe400078e10ff */
[-C--:B-----5:R-:W-:Y:S02]  /*4640*/  LEA R30, P3, R45, R6.reuse, 0x1 ;  /* 0x000000062d1e7211 */ /* 0x0a0fe400078608ff */
[----:B------:R-:W-:Y:S02]  /*4650*/  LEA R40, P2, R55, R6, 0x1 ;  /* 0x0000000637287211 */ /* 0x000fe400078408ff */
[-C--:B------:R-:W-:Y:S01]  /*4660*/  LEA.HI.X.SX32 R31, R45, R0.reuse, 0x1, P3 ;  /* 0x000000002d1f7211 */ /* 0x080fe200018f0eff */
[----:B--2---:R-:W-:Y:S01]  /*4670*/  IMAD R29, R7, 0x4, R27 ;  /* 0x00000004071d7824 */ /* 0x004fe200078e021b */
[----:B------:R-:W-:-:S02]  /*4680*/  LEA.HI.X.SX32 R43, R53, R0, 0x1, P1 ;  /* 0x00000000352b7211 */ /* 0x000fc400008f0eff */
[----:B------:R-:W-:Y:S01]  /*4690*/  LEA.HI.X.SX32 R41, R55, R0, 0x1, P2 ;  /* 0x0000000037297211 */ /* 0x000fe200010f0eff */
[----:B------:R2:W-:Y:S01]  /*46a0*/  STL.64 [R1+0x220], R30 ;  /* 0x0002201e01007387 */ /* 0x0005e20000100a00 */
[-C--:B------:R-:W-:Y:S02]  /*46b0*/  LEA R46, P1, R59, R6.reuse, 0x1 ;  /* 0x000000063b2e7211 */ /* 0x080fe400078208ff */
[----:B------:R-:W-:Y:S01]  /*46c0*/  LEA R44, P2, R9, R6, 0x1 ;  /* 0x00000006092c7211 */ /* 0x000fe200078408ff */
[----:B------:R3:W-:Y:S01]  /*46d0*/  STL.64 [R1+0x230], R34 ;  /* 0x0002302201007387 */ /* 0x0007e20000100a00 */
[-C--:B------:R-:W-:Y:S02]  /*46e0*/  LEA.HI.X.SX32 R47, R59, R0.reuse, 0x1, P1 ;  /* 0x000000003b2f7211 */ /* 0x080fe400008f0eff */
[----:B------:R-:W-:Y:S01]  /*46f0*/  LEA.HI.X.SX32 R45, R9, R0, 0x1, P2 ;  /* 0x00000000092d7211 */ /* 0x000fe200010f0eff */
[----:B------:R4:W-:Y:S01]  /*4700*/  STL.64 [R1+0x228], R32 ;  /* 0x0002282001007387 */ /* 0x0009e20000100a00 */
[----:B------:R-:W-:Y:S01]  /*4710*/  LEA R48, P1, R63, R6, 0x1 ;  /* 0x000000063f307211 */ /* 0x000fe200078208ff */
[----:B--2---:R-:W-:-:S03]  /*4720*/  IMAD R31, R7, 0x4, R29 ;  /* 0x00000004071f7824 */ /* 0x004fc600078e021d */
[----:B------:R-:W-:Y:S01]  /*4730*/  LEA.HI.X.SX32 R49, R63, R0, 0x1, P1 ;  /* 0x000000003f317211 */ /* 0x000fe200008f0eff */
[----:B------:R-:W-:Y:S01]  /*4740*/  IMAD.MOV.U32 R30, RZ, RZ, -0x800000 ;  /* 0xff800000ff1e7424 */ /* 0x000fe200078e00ff */
[-C--:B------:R-:W-:Y:S02]  /*4750*/  LEA R50, P1, R67, R6.reuse, 0x1 ;  /* 0x0000000643327211 */ /* 0x080fe400078208ff */
[----:B---3--:R-:W-:Y:S02]  /*4760*/  LEA R34, P3, R51, R6, 0x1 ;  /* 0x0000000633227211 */ /* 0x008fe400078608ff */
[----:B----4-:R-:W-:Y:S02]  /*4770*/  LEA R33, R7, R31, 0x2 ;  /* 0x0000001f07217211 */ /* 0x010fe400078e10ff */
[-C--:B------:R-:W-:Y:S02]  /*4780*/  LEA.HI.X.SX32 R35, R51, R0.reuse, 0x1, P3 ;  /* 0x0000000033237211 */ /* 0x080fe400018f0eff */
[----:B------:R-:W-:-:S03]  /*4790*/  LEA.HI.X.SX32 R51, R67, R0, 0x1, P1 ;  /* 0x0000000043337211 */ /* 0x000fc600008f0eff */
[----:B------:R2:W-:Y:S04]  /*47a0*/  STL.64 [R1+0x208], R34 ;  /* 0x0002082201007387 */ /* 0x0005e80000100a00 */
[----:B------:R3:W-:Y:S04]  /*47b0*/  STL.64 [R1+0x218], R38 ;  /* 0x0002182601007387 */ /* 0x0007e80000100a00 */
[----:B------:R4:W-:Y:S01]  /*47c0*/  STL.64 [R1+0x210], R36 ;  /* 0x0002102401007387 */ /* 0x0009e20000100a00 */
[----:B--2---:R-:W-:Y:S01]  /*47d0*/  IMAD R35, R7, 0x4, R33 ;  /* 0x0000000407237824 */ /* 0x004fe200078e0221 */
[----:B---3--:R-:W-:-:S04]  /*47e0*/  LEA R38, P3, R57, R6, 0x1 ;  /* 0x0000000639267211 */ /* 0x008fc800078608ff */
[----:B------:R-:W-:Y:S01]  /*47f0*/  LEA.HI.X.SX32 R39, R57, R0, 0x1, P3 ;  /* 0x0000000039277211 */ /* 0x000fe200018f0eff */
[----:B----4-:R-:W-:-:S04]  /*4800*/  IMAD R37, R7, 0x4, R35 ;  /* 0x0000000407257824 */ /* 0x010fc800078e0223 */
[----:B------:R2:W-:Y:S04]  /*4810*/  STL.64 [R1+0x1f0], R38 ;  /* 0x0001f02601007387 */ /* 0x0005e80000100a00 */
[----:B------:R3:W-:Y:S04]  /*4820*/  STL.64 [R1+0x200], R42 ;  /* 0x0002002a01007387 */ /* 0x0007e80000100a00 */
[----:B------:R4:W-:Y:S01]  /*4830*/  STL.64 [R1+0x1f8], R40 ;  /* 0x0001f82801007387 */ /* 0x0009e20000100a00 */
[----:B--2---:R-:W-:-:S03]  /*4840*/  LEA R39, R7, R37, 0x2 ;  /* 0x0000002507277211 */ /* 0x004fc600078e10ff */
[----:B------:R2:W-:Y:S01]  /*4850*/  STL.64 [R1+0x1e8], R46 ;  /* 0x0001e82e01007387 */ /* 0x0005e20000100a00 */
[----:B---3--:R-:W-:-:S03]  /*4860*/  LEA R42, P3, R61, R6, 0x1 ;  /* 0x000000063d2a7211 */ /* 0x008fc600078608ff */
[----:B------:R3:W-:Y:S01]  /*4870*/  STL.64 [R1+0x1e0], R44 ;  /* 0x0001e02c01007387 */ /* 0x0007e20000100a00 */
[----:B------:R-:W-:Y:S01]  /*4880*/  LEA.HI.X.SX32 R43, R61, R0, 0x1, P3 ;  /* 0x000000003d2b7211 */ /* 0x000fe200018f0eff */
[----:B----4-:R-:W-:Y:S01]  /*4890*/  IMAD R41, R7, 0x4, R39 ;  /* 0x0000000407297824 */ /* 0x010fe200078e0227 */
[----:B--2---:R-:W-:-:S03]  /*48a0*/  LEA R46, P2, R65, R6, 0x1 ;  /* 0x00000006412e7211 */ /* 0x004fc600078408ff */
[----:B------:R-:W-:Y:S01]  /*48b0*/  IMAD R9, R7, 0x4, R41 ;  /* 0x0000000407097824 */ /* 0x000fe200078e0229 */
[----:B------:R2:W-:Y:S01]  /*48c0*/  STL.64 [R1+0x1d8], R42 ;  /* 0x0001d82a01007387 */ /* 0x0005e20000100a00 */
[----:B---3--:R-:W-:Y:S02]  /*48d0*/  LEA R44, P3, R5, R6, 0x1 ;  /* 0x00000006052c7211 */ /* 0x008fe400078608ff */
[-C--:B------:R-:W-:Y:S01]  /*48e0*/  LEA.HI.X.SX32 R47, R65, R0.reuse, 0x1, P2 ;  /* 0x00000000412f7211 */ /* 0x080fe200010f0eff */
[----:B------:R3:W-:Y:S01]  /*48f0*/  STL.64 [R1+0x1d0], R48 ;  /* 0x0001d03001007387 */ /* 0x0007e20000100a00 */
[----:B------:R-:W-:-:S03]  /*4900*/  LEA.HI.X.SX32 R45, R5, R0, 0x1, P3 ;  /* 0x00000000052d7211 */ /* 0x000fc600018f0eff */
[----:B------:R4:W-:Y:S01]  /*4910*/  STL.64 [R1+0x1c8], R46 ;  /* 0x0001c82e01007387 */ /* 0x0009e20000100a00 */
[----:B--2---:R-:W-:-:S03]  /*4920*/  LEA R43, R7, R9, 0x2 ;  /* 0x00000009072b7211 */ /* 0x004fc600078e10ff */
[----:B------:R2:W-:Y:S01]  /*4930*/  STL.64 [R1+0x1c0], R44 ;  /* 0x0001c02c01007387 */ /* 0x0005e20000100a00 */
[----:B---3--:R-:W-:-:S03]  /*4940*/  LEA R48, P2, R11, R6, 0x1 ;  /* 0x000000060b307211 */ /* 0x008fc600078408ff */
[----:B------:R3:W-:Y:S01]  /*4950*/  STL.64 [R1+0x1b8], R50 ;  /* 0x0001b83201007387 */ /* 0x0007e20000100a00 */
[----:B------:R-:W-:Y:S01]  /*4960*/  IMAD R5, R7, 0x4, R43 ;  /* 0x0000000407057824 */ /* 0x000fe200078e022b */
[----:B------:R-:W-:Y:S02]  /*4970*/  LEA.HI.X.SX32 R49, R11, R0, 0x1, P2 ;  /* 0x000000000b317211 */ /* 0x000fe400010f0eff */
[----:B----4-:R-:W-:Y:S01]  /*4980*/  LEA R46, P3, R13, R6, 0x1 ;  /* 0x000000060d2e7211 */ /* 0x010fe200078608ff */
[----:B--2---:R-:W-:Y:S02]  /*4990*/  IMAD R45, R7, 0x4, R5 ;  /* 0x00000004072d7824 */ /* 0x004fe400078e0205 */
[----:B------:R2:W-:Y:S01]  /*49a0*/  STL.64 [R1+0x1b0], R48 ;  /* 0x0001b03001007387 */ /* 0x0005e20000100a00 */
[----:B------:R-:W-:Y:S02]  /*49b0*/  LEA.HI.X.SX32 R47, R13, R0, 0x1, P3 ;  /* 0x000000000d2f7211 */ /* 0x000fe400018f0eff */
[----:B------:R-:W-:-:S02]  /*49c0*/  LEA R10, P3, R19, R6, 0x1 ;  /* 0x00000006130a7211 */ /* 0x000fc400078608ff */
[----:B---3--:R-:W-:Y:S01]  /*49d0*/  LEA R50, P1, R15, R6, 0x1 ;  /* 0x000000060f327211 */ /* 0x008fe200078208ff */
[----:B------:R3:W-:Y:S01]  /*49e0*/  STL.64 [R1+0x1a8], R46 ;  /* 0x0001a82e01007387 */ /* 0x0007e20000100a00 */
[-C--:B------:R-:W-:Y:S02]  /*49f0*/  LEA.HI.X.SX32 R11, R19, R0.reuse, 0x1, P3 ;  /* 0x00000000130b7211 */ /* 0x080fe400018f0eff */
[----:B------:R-:W-:Y:S02]  /*4a00*/  LEA.HI.X.SX32 R51, R15, R0, 0x1, P1 ;  /* 0x000000000f337211 */ /* 0x000fe400008f0eff */
[----:B------:R-:W-:Y:S02]  /*4a10*/  LEA R13, R7, R45, 0x2 ;  /* 0x0000002d070d7211 */ /* 0x000fe400078e10ff */
[C---:B--2---:R-:W-:Y:S01]  /*4a20*/  LEA R48, P2, R17.reuse, R6, 0x1 ;  /* 0x0000000611307211 */ /* 0x044fe200078408ff */
[----:B------:R2:W-:Y:S03]  /*4a30*/  STL.64 [R1+0x1a0], R50 ;  /* 0x0001a03201007387 */ /* 0x0005e60000100a00 */
[----:B------:R-:W-:Y:S01]  /*4a40*/  LEA.HI.X.SX32 R49, R17, R0, 0x1, P2 ;  /* 0x0000000011317211 */ /* 0x000fe200010f0eff */
[----:B---3--:R-:W-:Y:S01]  /*4a50*/  IMAD R47, R7, 0x4, R13 ;  /* 0x00000004072f7824 */ /* 0x008fe200078e020d */
[----:B------:R-:W-:-:S03]  /*4a60*/  LEA R16, P2, R23, R6, 0x1 ;  /* 0x0000000617107211 */ /* 0x000fc600078408ff */
[----:B------:R3:W-:Y:S01]  /*4a70*/  STL.64 [R1+0x198], R48 ;  /* 0x0001983001007387 */ /* 0x0007e20000100a00 */
[----:B------:R-:W-:Y:S01]  /*4a80*/  LEA.HI.X.SX32 R17, R23, R0, 0x1, P2 ;  /* 0x0000000017117211 */ /* 0x000fe200010f0eff */
[----:B------:R-:W-:Y:S01]  /*4a90*/  IMAD R15, R7, 0x4, R47 ;  /* 0x00000004070f7824 */ /* 0x000fe200078e022f */
[C---:B--2---:R-:W-:Y:S01]  /*4aa0*/  LEA R50, P1, R21.reuse, R6, 0x1 ;  /* 0x0000000615327211 */ /* 0x044fe200078208ff */
[----:B------:R2:W-:Y:S03]  /*4ab0*/  STL.64 [R1+0x190], R10 ;  /* 0x0001900a01007387 */ /* 0x0005e60000100a00 */
[----:B------:R-:W-:Y:S02]  /*4ac0*/  LEA.HI.X.SX32 R51, R21, R0, 0x1, P1 ;  /* 0x0000000015337211 */ /* 0x000fe400008f0eff */
[----:B------:R-:W-:Y:S02]  /*4ad0*/  LEA R18, P1, R27, R6, 0x1 ;  /* 0x000000061b127211 */ /* 0x000fe400078208ff */
[----:B---3--:R-:W-:Y:S01]  /*4ae0*/  LEA R49, R7, R15, 0x2 ;  /* 0x0000000f07317211 */ /* 0x008fe200078e10ff */
[----:B------:R3:W-:Y:S01]  /*4af0*/  STL.64 [R1+0x188], R50 ;  /* 0x0001883201007387 */ /* 0x0007e20000100a00 */
[----:B------:R-:W-:-:S02]  /*4b00*/  LEA.HI.X.SX32 R19, R27, R0, 0x1, P1 ;  /* 0x000000001b137211 */ /* 0x000fc400008f0eff */
[C---:B--2---:R-:W-:Y:S01]  /*4b10*/  LEA R10, P3, R25.reuse, R6, 0x1 ;  /* 0x00000006190a7211 */ /* 0x044fe200078608ff */
[----:B------:R2:W-:Y:S03]  /*4b20*/  STL.64 [R1+0x180], R16 ;  /* 0x0001801001007387 */ /* 0x0005e60000100a00 */
[----:B------:R-:W-:Y:S01]  /*4b30*/  LEA.HI.X.SX32 R11, R25, R0, 0x1, P3 ;  /* 0x00000000190b7211 */ /* 0x000fe200018f0eff */
[----:B------:R-:W-:-:S04]  /*4b40*/  IMAD R25, R7, 0x4, R49 ;  /* 0x0000000407197824 */ /* 0x000fc800078e0231 */
[----:B------:R4:W-:Y:S01]  /*4b50*/  STL.64 [R1+0x178], R10 ;  /* 0x0001780a01007387 */ /* 0x0009e20000100a00 */
[----:B---3--:R-:W-:Y:S01]  /*4b60*/  IMAD R51, R7, 0x4, R25 ;  /* 0x0000000407337824 */ /* 0x008fe200078e0219 */
[----:B--2---:R-:W-:Y:S02]  /*4b70*/  LEA R16, P2, R29, R6, 0x1 ;  /* 0x000000061d107211 */ /* 0x004fe400078408ff */
[----:B------:R2:W-:Y:S02]  /*4b80*/  STL.64 [R1+0x170], R18 ;  /* 0x0001701201007387 */ /* 0x0005e40000100a00 */
[----:B------:R-:W-:Y:S02]  /*4b90*/  LEA R27, R7, R51, 0x2 ;  /* 0x00000033071b7211 */ /* 0x000fe400078e10ff */
[----:B------:R-:W-:-:S03]  /*4ba0*/  LEA.HI.X.SX32 R17, R29, R0, 0x1, P2 ;  /* 0x000000001d117211 */ /* 0x000fc600010f0eff */
[----:B------:R-:W-:Y:S01]  /*4bb0*/  IMAD R29, R7, 0x4, R27 ;  /* 0x00000004071d7824 */ /* 0x000fe200078e021b */
[C---:B----4-:R-:W-:Y:S01]  /*4bc0*/  LEA R10, P3, R31.reuse, R6, 0x1 ;  /* 0x000000061f0a7211 */ /* 0x050fe200078608ff */
[----:B------:R3:W-:Y:S03]  /*4bd0*/  STL.64 [R1+0x168], R16 ;  /* 0x0001681001007387 */ /* 0x0007e60000100a00 */
[----:B------:R-:W-:Y:S01]  /*4be0*/  LEA.HI.X.SX32 R11, R31, R0, 0x1, P3 ;  /* 0x000000001f0b7211 */ /* 0x000fe200018f0eff */
[----:B------:R-:W-:Y:S01]  /*4bf0*/  IMAD R31, R7, 0x4, R29 ;  /* 0x00000004071f7824 */ /* 0x000fe200078e021d */
[----:B--2---:R-:W-:-:S03]  /*4c00*/  LEA R18, P1, R33, R6, 0x1 ;  /* 0x0000000621127211 */ /* 0x004fc600078208ff */
[----:B------:R2:W-:Y:S01]  /*4c10*/  STL.64 [R1+0x160], R10 ;  /* 0x0001600a01007387 */ /* 0x0005e20000100a00 */
[----:B------:R-:W-:Y:S02]  /*4c20*/  LEA.HI.X.SX32 R19, R33, R0, 0x1, P1 ;  /* 0x0000000021137211 */ /* 0x000fe400008f0eff */
[-C--:B------:R-:W-:Y:S02]  /*4c30*/  LEA R20, P1, R39, R6.reuse, 0x1 ;  /* 0x0000000627147211 */ /* 0x080fe400078208ff */
[----:B---3--:R-:W-:Y:S01]  /*4c40*/  LEA R16, P2, R35, R6, 0x1 ;  /* 0x0000000623107211 */ /* 0x008fe200078408ff */
[----:B------:R3:W-:Y:S01]  /*4c50*/  STL.64 [R1+0x158], R18 ;  /* 0x0001581201007387 */ /* 0x0007e20000100a00 */
[-C--:B------:R-:W-:Y:S02]  /*4c60*/  LEA.HI.X.SX32 R21, R39, R0.reuse, 0x1, P1 ;  /* 0x0000000027157211 */ /* 0x080fe400008f0eff */
[----:B------:R-:W-:Y:S02]  /*4c70*/  LEA.HI.X.SX32 R17, R35, R0, 0x1, P2 ;  /* 0x0000000023117211 */ /* 0x000fe400010f0eff */
[----:B------:R-:W-:-:S02]  /*4c80*/  LEA R32, P1, R43, R6, 0x1 ;  /* 0x000000062b207211 */ /* 0x000fc400078208ff */
[----:B--2---:R-:W-:Y:S01]  /*4c90*/  LEA R10, P3, R37, R6, 0x1 ;  /* 0x00000006250a7211 */ /* 0x004fe200078608ff */
[----:B------:R2:W-:Y:S01]  /*4ca0*/  STL.64 [R1+0x150], R16 ;  /* 0x0001501001007387 */ /* 0x0005e20000100a00 */
[-C--:B------:R-:W-:Y:S02]  /*4cb0*/  LEA.HI.X.SX32 R33, R43, R0.reuse, 0x1, P1 ;  /* 0x000000002b217211 */ /* 0x080fe400008f0eff */
[----:B------:R-:W-:Y:S02]  /*4cc0*/  LEA.HI.X.SX32 R11, R37, R0, 0x1, P3 ;  /* 0x00000000250b7211 */ /* 0x000fe400018f0eff */
[----:B---3--:R-:W-:-:S03]  /*4cd0*/  LEA R18, P2, R41, R6, 0x1 ;  /* 0x0000000629127211 */ /* 0x008fc600078408ff */
[----:B------:R3:W-:Y:S01]  /*4ce0*/  STL.64 [R1+0x148], R10 ;  /* 0x0001480a01007387 */ /* 0x0007e20000100a00 */
[----:B------:R-:W-:-:S03]  /*4cf0*/  LEA.HI.X.SX32 R19, R41, R0, 0x1, P2 ;  /* 0x0000000029137211 */ /* 0x000fc600010f0eff */
[----:B------:R4:W-:Y:S01]  /*4d00*/  STL.64 [R1+0x140], R20 ;  /* 0x0001401401007387 */ /* 0x0009e20000100a00 */
[----:B--2---:R-:W-:-:S03]  /*4d10*/  LEA R17, R7, R31, 0x2 ;  /* 0x0000001f07117211 */ /* 0x004fc600078e10ff */
[----:B------:R2:W-:Y:S01]  /*4d20*/  STL.64 [R1+0x138], R18 ;  /* 0x0001381201007387 */ /* 0x0005e20000100a00 */
[----:B---3--:R-:W-:-:S04]  /*4d30*/  LEA R10, P3, R9, R6, 0x1 ;  /* 0x00000006090a7211 */ /* 0x008fc800078608ff */
[----:B------:R-:W-:Y:S01]  /*4d40*/  LEA.HI.X.SX32 R11, R9, R0, 0x1, P3 ;  /* 0x00000000090b7211 */ /* 0x000fe200018f0eff */
[----:B----4-:R-:W-:Y:S01]  /*4d50*/  IMAD R21, R7, 0x4, R17 ;  /* 0x0000000407157824 */ /* 0x010fe200078e0211 */
[----:B--2---:R-:W-:-:S03]  /*4d60*/  LEA R18, P2, R5, R6, 0x1 ;  /* 0x0000000605127211 */ /* 0x004fc600078408ff */
[----:B------:R2:W-:Y:S01]  /*4d70*/  STL.64 [R1+0x130], R10 ;  /* 0x0001300a01007387 */ /* 0x0005e20000100a00 */
[----:B------:R-:W-:Y:S01]  /*4d80*/  IMAD R23, R7, 0x4, R21 ;  /* 0x0000000407177824 */ /* 0x000fe200078e0215 */
[----:B------:R-:W-:Y:S02]  /*4d90*/  LEA.HI.X.SX32 R19, R5, R0, 0x1, P2 ;  /* 0x0000000005137211 */ /* 0x000fe400010f0eff */
[----:B------:R3:W-:Y:S02]  /*4da0*/  STL.64 [R1+0x128], R32 ;  /* 0x0001282001007387 */ /* 0x0007e40000100a00 */
[----:B------:R-:W-:Y:S02]  /*4db0*/  LEA R5, R7, R23, 0x2 ;  /* 0x0000001707057211 */ /* 0x000fe400078e10ff */
[----:B------:R4:W-:Y:S01]  /*4dc0*/  STL.64 [R1+0x120], R18 ;  /* 0x0001201201007387 */ /* 0x0009e20000100a00 */
[-C--:B--2---:R-:W-:Y:S02]  /*4dd0*/  LEA R10, P3, R45, R6.reuse, 0x1 ;  /* 0x000000062d0a7211 */ /* 0x084fe400078608ff */
[----:B---3--:R-:W-:-:S02]  /*4de0*/  LEA R32, P1, R13, R6, 0x1 ;  /* 0x000000060d207211 */ /* 0x008fc400078208ff */
[----:B------:R-:W-:Y:S02]  /*4df0*/  LEA.HI.X.SX32 R11, R45, R0, 0x1, P3 ;  /* 0x000000002d0b7211 */ /* 0x000fe400018f0eff */
[-C--:B----4-:R-:W-:Y:S02]  /*4e00*/  LEA R18, P2, R47, R6.reuse, 0x1 ;  /* 0x000000062f127211 */ /* 0x090fe400078408ff */
[----:B------:R-:W-:Y:S01]  /*4e10*/  LEA R8, P3, R15, R6, 0x1 ;  /* 0x000000060f087211 */ /* 0x000fe200078608ff */
[----:B------:R2:W-:Y:S01]  /*4e20*/  STL.64 [R1+0x118], R10 ;  /* 0x0001180a01007387 */ /* 0x0005e20000100a00 */
[-C--:B------:R-:W-:Y:S02]  /*4e30*/  LEA.HI.X.SX32 R19, R47, R0.reuse, 0x1, P2 ;  /* 0x000000002f137211 */ /* 0x080fe400010f0eff */
[-C--:B------:R-:W-:Y:S02]  /*4e40*/  LEA.HI.X.SX32 R33, R13, R0.reuse, 0x1, P1 ;  /* 0x000000000d217211 */ /* 0x080fe400008f0eff */
[----:B------:R-:W-:Y:S01]  /*4e50*/  LEA.HI.X.SX32 R9, R15, R0, 0x1, P3 ;  /* 0x000000000f097211 */ /* 0x000fe200018f0eff */
[----:B------:R3:W-:Y:S01]  /*4e60*/  STL.64 [R1+0x108], R18 ;  /* 0x0001081201007387 */ /* 0x0007e20000100a00 */
[----:B------:R-:W-:-:S02]  /*4e70*/  LEA R12, P3, R51, R6, 0x1 ;  /* 0x00000006330c7211 */ /* 0x000fc400078608ff */
[----:B------:R-:W-:Y:S01]  /*4e80*/  LEA R34, P1, R49, R6, 0x1 ;  /* 0x0000000631227211 */ /* 0x000fe200078208ff */
[----:B------:R4:W-:Y:S01]  /*4e90*/  STL.64 [R1+0x110], R32 ;  /* 0x0001102001007387 */ /* 0x0009e20000100a00 */
[-C--:B------:R-:W-:Y:S01]  /*4ea0*/  LEA.HI.X.SX32 R13, R51, R0.reuse, 0x1, P3 ;  /* 0x00000000330d7211 */ /* 0x080fe200018f0eff */
[----:B--2---:R-:W-:Y:S01]  /*4eb0*/  IMAD R11, R7, 0x4, R5 ;  /* 0x00000004070b7824 */ /* 0x004fe200078e0205 */
[----:B------:R-:W-:Y:S01]  /*4ec0*/  LEA.HI.X.SX32 R35, R49, R0, 0x1, P1 ;  /* 0x0000000031237211 */ /* 0x000fe200008f0eff */
[----:B------:R2:W-:Y:S01]  /*4ed0*/  STL.64 [R1+0x100], R8 ;  /* 0x0001000801007387 */ /* 0x0005e20000100a00 */
[----:B------:R-:W-:-:S03]  /*4ee0*/  LEA R24, P3, R31, R6, 0x1 ;  /* 0x000000061f187211 */ /* 0x000fc600078608ff */
[----:B------:R5:W-:Y:S01]  /*4ef0*/  STL.64 [R1+0xe8], R12 ;  /* 0x0000e80c01007387 */ /* 0x000be20000100a00 */
[----:B---3--:R-:W-:Y:S01]  /*4f00*/  IMAD R19, R7, 0x4, R11 ;  /* 0x0000000407137824 */ /* 0x008fe200078e020b */
[C---:B----4-:R-:W-:Y:S02]  /*4f10*/  LEA R32, P2, R25.reuse, R6, 0x1 ;  /* 0x0000000619207211 */ /* 0x050fe400078408ff */
[----:B------:R3:W-:Y:S02]  /*4f20*/  STL.64 [R1+0xf8], R34 ;  /* 0x0000f82201007387 */ /* 0x0007e40000100a00 */
[-C--:B------:R-:W-:Y:S02]  /*4f30*/  LEA.HI.X.SX32 R33, R25, R0.reuse, 0x1, P2 ;  /* 0x0000000019217211 */ /* 0x080fe400010f0eff */
[----:B--2---:R-:W-:Y:S02]  /*4f40*/  LEA R9, R7, R19, 0x2 ;  /* 0x0000001307097211 */ /* 0x004fe400078e10ff */
[----:B------:R-:W-:Y:S01]  /*4f50*/  LEA.HI.X.SX32 R25, R31, R0, 0x1, P3 ;  /* 0x000000001f197211 */ /* 0x000fe200018f0eff */
[----:B------:R2:W-:Y:S01]  /*4f60*/  STL.64 [R1+0xf0], R32 ;  /* 0x0000f02001007387 */ /* 0x0005e20000100a00 */
[----:B------:R-:W-:Y:S01]  /*4f70*/  MOV R31, 0xff800000 ;  /* 0xff800000001f7802 */ /* 0x000fe20000000f00 */
[----:B-----5:R-:W-:Y:S01]  /*4f80*/  IMAD R13, R7, 0x4, R9 ;  /* 0x00000004070d7824 */ /* 0x020fe200078e0209 */
[----:B---3--:R-:W-:-:S03]  /*4f90*/  LEA R34, P1, R27, R6, 0x1 ;  /* 0x000000061b227211 */ /* 0x008fc600078208ff */
[----:B------:R-:W-:Y:S01]  /*4fa0*/  IMAD R15, R7, 0x4, R13 ;  /* 0x00000004070f7824 */ /* 0x000fe200078e020d */
[----:B------:R-:W-:Y:S02]  /*4fb0*/  LEA.HI.X.SX32 R35, R27, R0, 0x1, P1 ;  /* 0x000000001b237211 */ /* 0x000fe400008f0eff */
[-C--:B------:R-:W-:Y:S02]  /*4fc0*/  LEA R28, P1, R17, R6.reuse, 0x1 ;  /* 0x00000006111c7211 */ /* 0x080fe400078208ff */
[----:B--2---:R-:W-:Y:S01]  /*4fd0*/  LEA R32, P2, R29, R6, 0x1 ;  /* 0x000000061d207211 */ /* 0x004fe200078408ff */
[----:B------:R-:W-:Y:S01]  /*4fe0*/  STL.64 [R1+0xe0], R34 ;  /* 0x0000e02201007387 */ /* 0x000fe20000100a00 */
[----:B------:R-:W-:Y:S02]  /*4ff0*/  LEA R2, R7, R15, 0x2 ;  /* 0x0000000f07027211 */ /* 0x000fe400078e10ff */
[-C--:B------:R-:W-:Y:S02]  /*5000*/  LEA.HI.X.SX32 R33, R29, R0.reuse, 0x1, P2 ;  /* 0x000000001d217211 */ /* 0x080fe400010f0eff */
[----:B------:R-:W-:Y:S01]  /*5010*/  LEA.HI.X.SX32 R29, R17, R0, 0x1, P1 ;  /* 0x00000000111d7211 */ /* 0x000fe200008f0eff */
[----:B------:R-:W-:Y:S01]  /*5020*/  IMAD R10, R7, 0x4, R2 ;  /* 0x00000004070a7824 */ /* 0x000fe200078e0202 */
[----:B------:R-:W-:Y:S01]  /*5030*/  LEA R26, P2, R21, R6, 0x1 ;  /* 0x00000006151a7211 */ /* 0x000fe200078408ff */
[----:B------:R-:W-:Y:S02]  /*5040*/  STL.64 [R1+0xd8], R32 ;  /* 0x0000d82001007387 */ /* 0x000fe40000100a00 */
[----:B------:R-:W-:Y:S01]  /*5050*/  IMAD R12, R7, 0x4, R10 ;  /* 0x00000004070c7824 */ /* 0x000fe200078e020a */
[----:B------:R-:W-:Y:S01]  /*5060*/  LEA.HI.X.SX32 R27, R21, R0, 0x1, P2 ;  /* 0x00000000151b7211 */ /* 0x000fe200010f0eff */
[----:B------:R2:W-:Y:S01]  /*5070*/  STL.64 [R1+0xd0], R24 ;  /* 0x0000d01801007387 */ /* 0x0005e20000100a00 */
[----:B------:R-:W-:-:S02]  /*5080*/  LEA R20, P2, R11, R6, 0x1 ;  /* 0x000000060b147211 */ /* 0x000fc400078408ff */
[----:B------:R-:W-:Y:S01]  /*5090*/  LEA R4, R7, R12, 0x2 ;  /* 0x0000000c07047211 */ /* 0x000fe200078e10ff */
[----:B------:R3:W-:Y:S01]  /*50a0*/  STL.64 [R1+0xc8], R28 ;  /* 0x0000c81c01007387 */ /* 0x0007e20000100a00 */
[----:B------:R-:W-:Y:S02]  /*50b0*/  LEA.HI.X.SX32 R21, R11, R0, 0x1, P2 ;  /* 0x000000000b157211 */ /* 0x000fe400010f0eff */
[----:B--2---:R-:W-:-:S04]  /*50c0*/  LEA R24, P3, R23, R6, 0x1 ;  /* 0x0000000617187211 */ /* 0x004fc800078608ff */
[----:B------:R-:W-:Y:S01]  /*50d0*/  LEA.HI.X.SX32 R25, R23, R0, 0x1, P3 ;  /* 0x0000000017197211 */ /* 0x000fe200018f0eff */
[----:B---3--:R-:W-:Y:S01]  /*50e0*/  IMAD R28, R3, 0x1e, RZ ;  /* 0x0000001e031c7824 */ /* 0x008fe200078e02ff */
[C---:B------:R-:W-:Y:S02]  /*50f0*/  LEA R16, P3, R19.reuse, R6, 0x1 ;  /* 0x0000000613107211 */ /* 0x040fe400078608ff */
[----:B------:R-:W-:Y:S01]  /*5100*/  MOV R29, 0xff800000 ;  /* 0xff800000001d7802 */ /* 0x000fe20000000f00 */
[----:B------:R2:W-:Y:S01]  /*5110*/  STL.64 [R1+0xb8], R24 ;  /* 0x0000b81801007387 */ /* 0x0005e20000100a00 */
[----:B------:R-:W-:-:S03]  /*5120*/  LEA.HI.X.SX32 R17, R19, R0, 0x1, P3 ;  /* 0x0000000013117211 */ /* 0x000fc600018f0eff */
[----:B------:R3:W-:Y:S01]  /*5130*/  STL.64 [R1+0xc0], R26 ;  /* 0x0000c01a01007387 */ /* 0x0007e20000100a00 */
[----:B--2---:R-:W-:-:S04]  /*5140*/  LEA R24, P1, R5, R6, 0x1 ;  /* 0x0000000605187211 */ /* 0x004fc800078208ff */
[----:B------:R-:W-:Y:S01]  /*5150*/  LEA.HI.X.SX32 R25, R5, R0, 0x1, P1 ;  /* 0x0000000005197211 */ /* 0x000fe200008f0eff */
[----:B------:R-:W-:Y:S01]  /*5160*/  IMAD R5, R7, 0x4, R4 ;  /* 0x0000000407057824 */ /* 0x000fe200078e0204 */
[----:B------:R-:W-:Y:S01]  /*5170*/  LEA R22, P1, R9, R6, 0x1 ;  /* 0x0000000609167211 */ /* 0x000fe200078208ff */
[----:B---3--:R-:W-:Y:S02]  /*5180*/  IMAD R26, R3, 0x1c, RZ ;  /* 0x0000001c031a7824 */ /* 0x008fe400078e02ff */
[----:B------:R2:W-:Y:S01]  /*5190*/  STL.64 [R1+0xb0], R24 ;  /* 0x0000b01801007387 */ /* 0x0005e20000100a00 */
[----:B------:R-:W-:Y:S01]  /*51a0*/  LEA.HI.X.SX32 R23, R9, R0, 0x1, P1 ;  /* 0x0000000009177211 */ /* 0x000fe200008f0eff */
[----:B------:R-:W-:Y:S02]  /*51b0*/  IMAD R11, R7, 0x4, R5 ;  /* 0x00000004070b7824 */ /* 0x000fe400078e0205 */
[----:B------:R3:W-:Y:S01]  /*51c0*/  STL.64 [R1+0xa8], R20 ;  /* 0x0000a81401007387 */ /* 0x0007e20000100a00 */
[----:B------:R-:W-:-:S02]  /*51d0*/  IMAD R27, R3, 0x1d, RZ ;  /* 0x0000001d031b7824 */ /* 0x000fc400078e02ff */
[C---:B------:R-:W-:Y:S01]  /*51e0*/  LEA R8, R7.reuse, R11, 0x2 ;  /* 0x0000000b07087211 */ /* 0x040fe200078e10ff */
[----:B------:R4:W-:Y:S04]  /*51f0*/  STL.64 [R1+0xa0], R16 ;  /* 0x0000a01001007387 */ /* 0x0009e80000100a00 */
[----:B------:R5:W-:Y:S01]  /*5200*/  STL.64 [R1+0x98], R22 ;  /* 0x0000981601007387 */ /* 0x000be20000100a00 */
[----:B------:R-:W-:Y:S02]  /*5210*/  IMAD R9, R7, 0x4, R8 ;  /* 0x0000000407097824 */ /* 0x000fe400078e0208 */
[----:B--2---:R-:W-:Y:S01]  /*5220*/  IMAD R24, R3, 0x1a, RZ ;  /* 0x0000001a03187824 */ /* 0x004fe200078e02ff */
[-C--:B---3--:R-:W-:Y:S01]  /*5230*/  LEA R20, P2, R13, R6.reuse, 0x1 ;  /* 0x000000060d147211 */ /* 0x088fe200078408ff */
[----:B------:R-:W-:Y:S01]  /*5240*/  IMAD R25, R3, 0x1b, RZ ;  /* 0x0000001b03197824 */ /* 0x000fe200078e02ff */
[----:B----4-:R-:W-:-:S02]  /*5250*/  LEA R16, P3, R15, R6, 0x1 ;  /* 0x000000060f107211 */ /* 0x010fc400078608ff */
[-C--:B------:R-:W-:Y:S02]  /*5260*/  LEA.HI.X.SX32 R21, R13, R0.reuse, 0x1, P2 ;  /* 0x000000000d157211 */ /* 0x080fe400010f0eff */
[----:B------:R-:W-:Y:S01]  /*5270*/  LEA.HI.X.SX32 R17, R15, R0, 0x1, P3 ;  /* 0x000000000f117211 */ /* 0x000fe200018f0eff */
[C---:B-----5:R-:W-:Y:S01]  /*5280*/  IMAD R22, R3.reuse, 0x18, RZ ;  /* 0x0000001803167824 */ /* 0x060fe200078e02ff */
[C---:B------:R-:W-:Y:S01]  /*5290*/  LEA R18, P2, R10.reuse, R6, 0x1 ;  /* 0x000000060a127211 */ /* 0x040fe200078408ff */
[----:B------:R2:W-:Y:S01]  /*52a0*/  STL.64 [R1+0x90], R20 ;  /* 0x0000901401007387 */ /* 0x0005e20000100a00 */
[----:B------:R-:W-:Y:S02]  /*52b0*/  IMAD R23, R3, 0x19, RZ ;  /* 0x0000001903177824 */ /* 0x000fe400078e02ff */
[----:B------:R-:W-:Y:S01]  /*52c0*/  LEA.HI.X.SX32 R19, R10, R0, 0x1, P2 ;  /* 0x000000000a137211 */ /* 0x000fe200010f0eff */
[----:B------:R3:W-:Y:S01]  /*52d0*/  STL.64 [R1+0x88], R16 ;  /* 0x0000881001007387 */ /* 0x0007e20000100a00 */
[----:B------:R-:W-:Y:S01]  /*52e0*/  IMAD R10, R7, 0x4, R9 ;  /* 0x00000004070a7824 */ /* 0x000fe200078e0209 */
[----:B--2---:R-:W-:-:S02]  /*52f0*/  LEA R20, P1, R2, R6, 0x1 ;  /* 0x0000000602147211 */ /* 0x004fc400078208ff */
        /* <DEDUP_REMOVED lines=8> */
[----:B------:R-:W-:Y:S01]  /*5380*/  LEA R12, P3, R10, R6, 0x1 ;  /* 0x000000060a0c7211 */ /* 0x000fe200078608ff */
[----:B------:R-:W-:-:S02]  /*5390*/  IMAD R11, R3, 0xd, RZ ;  /* 0x0000000d030b7824 */ /* 0x000fc400078e02ff */
[----:B------:R4:W-:Y:S01]  /*53a0*/  STL.64 [R1+0x70], R16 ;  /* 0x0000701001007387 */ /* 0x0009e20000100a00 */
[----:B------:R-:W-:Y:S01]  /*53b0*/  LEA.HI.X.SX32 R13, R10, R0, 0x1, P3 ;  /* 0x000000000a0d7211 */ /* 0x000fe200018f0eff */
[C---:B------:R-:W-:Y:S02]  /*53c0*/  IMAD R10, R3.reuse, 0xc, RZ ;  /* 0x0000000c030a7824 */ /* 0x040fe400078e02ff */
[C---:B--2---:R-:W-:Y:S02]  /*53d0*/  IMAD R20, R3.reuse, 0x16, RZ ;  /* 0x0000001603147824 */ /* 0x044fe400078e02ff */
[----:B------:R-:W-:Y:S01]  /*53e0*/  IMAD R21, R3, 0x17, RZ ;  /* 0x0000001703157824 */ /* 0x000fe200078e02ff */
[CC--:B---3--:R-:W-:Y:S02]  /*53f0*/  LEA R18, P1, R4.reuse, R6.reuse, 0x1 ;  /* 0x0000000604127211 */ /* 0x0c8fe400078208ff */
[----:B----4-:R-:W-:Y:S02]  /*5400*/  LEA R16, P2, R5, R6, 0x1 ;  /* 0x0000000605107211 */ /* 0x010fe400078408ff */
[-C--:B------:R-:W-:Y:S01]  /*5410*/  LEA.HI.X.SX32 R19, R4, R0.reuse, 0x1, P1 ;  /* 0x0000000004137211 */ /* 0x080fe200008f0eff */
[----:B------:R-:W-:Y:S01]  /*5420*/  IMAD R4, R7, 0x4, R2 ;  /* 0x0000000407047824 */ /* 0x000fe200078e0202 */
[----:B------:R-:W-:-:S03]  /*5430*/  LEA.HI.X.SX32 R17, R5, R0, 0x1, P2 ;  /* 0x0000000005117211 */ /* 0x000fc600010f0eff */
[----:B------:R2:W-:Y:S01]  /*5440*/  STL.64 [R1+0x68], R18 ;  /* 0x0000681201007387 */ /* 0x0005e20000100a00 */
[----:B------:R-:W-:-:S03]  /*5450*/  IMAD R5, R7, 0x4, R4 ;  /* 0x0000000407057824 */ /* 0x000fc600078e0204 */
[----:B------:R3:W-:Y:S02]  /*5460*/  STL.64 [R1+0x60], R16 ;  /* 0x0000601001007387 */ /* 0x0007e40000100a00 */
[----:B------:R-:W-:Y:S02]  /*5470*/  LEA R7, R7, R5, 0x2 ;  /* 0x0000000507077211 */ /* 0x000fe400078e10ff */
[----:B------:R4:W-:Y:S01]  /*5480*/  STL.64 [R1+0x58], R14 ;  /* 0x0000580e01007387 */ /* 0x0009e20000100a00 */
[C---:B--2---:R-:W-:Y:S02]  /*5490*/  IMAD R18, R3.reuse, 0x14, RZ ;  /* 0x0000001403127824 */ /* 0x044fe400078e02ff */
[----:B------:R-:W-:Y:S01]  /*54a0*/  IMAD R19, R3, 0x15, RZ ;  /* 0x0000001503137824 */ /* 0x000fe200078e02ff */
[-C--:B---3--:R-:W-:Y:S02]  /*54b0*/  LEA R16, P1, R8, R6.reuse, 0x1 ;  /* 0x0000000608107211 */ /* 0x088fe400078208ff */
[----:B----4-:R-:W-:-:S02]  /*54c0*/  LEA R14, P2, R9, R6, 0x1 ;  /* 0x00000006090e7211 */ /* 0x010fc400078408ff */
[-C--:B------:R-:W-:Y:S02]  /*54d0*/  LEA.HI.X.SX32 R17, R8, R0.reuse, 0x1, P1 ;  /* 0x0000000008117211 */ /* 0x080fe400008f0eff */
[----:B------:R-:W-:Y:S02]  /*54e0*/  LEA.HI.X.SX32 R15, R9, R0, 0x1, P2 ;  /* 0x00000000090f7211 */ /* 0x000fe400010f0eff */
[C---:B------:R-:W-:Y:S01]  /*54f0*/  LEA R8, P4, R7.reuse, R6, 0x1 ;  /* 0x0000000607087211 */ /* 0x040fe200078808ff */
[----:B------:R2:W-:Y:S03]  /*5500*/  STL.64 [R1+0x50], R16 ;  /* 0x0000501001007387 */ /* 0x0005e60000100a00 */
[----:B------:R-:W-:Y:S01]  /*5510*/  LEA.HI.X.SX32 R9, R7, R0, 0x1, P4 ;  /* 0x0000000007097211 */ /* 0x000fe200020f0eff */
[----:B------:R3:W-:Y:S01]  /*5520*/  STL.64 [R1+0x48], R14 ;  /* 0x0000480e01007387 */ /* 0x0007e20000100a00 */
[----:B------:R-:W-:-:S03]  /*5530*/  IMAD R7, R3, 0x9, RZ ;  /* 0x0000000903077824 */ /* 0x000fc600078e02ff */
[----:B------:R4:W-:Y:S01]  /*5540*/  STL.64 [R1+0x40], R12 ;  /* 0x0000400c01007387 */ /* 0x0009e20000100a00 */
[-C--:B--2---:R-:W-:Y:S02]  /*5550*/  LEA R16, P1, R2, R6.reuse, 0x1 ;  /* 0x0000000602107211 */ /* 0x084fe400078208ff */
[----:B---3--:R-:W-:Y:S02]  /*5560*/  LEA R14, P2, R4, R6, 0x1 ;  /* 0x00000006040e7211 */ /* 0x008fe400078408ff */
[----:B------:R-:W-:Y:S01]  /*5570*/  LEA.HI.X.SX32 R17, R2, R0, 0x1, P1 ;  /* 0x0000000002117211 */ /* 0x000fe200008f0eff */
[----:B------:R-:W-:Y:S01]  /*5580*/  IMAD R2, R3, 0x5, RZ ;  /* 0x0000000503027824 */ /* 0x000fe200078e02ff */
[----:B----4-:R-:W-:Y:S01]  /*5590*/  LEA R12, P3, R5, R6, 0x1 ;  /* 0x00000006050c7211 */ /* 0x010fe200078608ff */
[----:B------:R-:W-:Y:S01]  /*55a0*/  IMAD.SHL.U32 R6, R3, 0x8, RZ ;  /* 0x0000000803067824 */ /* 0x000fe200078e00ff */
[-C--:B------:R-:W-:Y:S01]  /*55b0*/  LEA.HI.X.SX32 R15, R4, R0.reuse, 0x1, P2 ;  /* 0x00000000040f7211 */ /* 0x080fe200010f0eff */
[----:B------:R2:W-:Y:S01]  /*55c0*/  STL.64 [R1+0x38], R16 ;  /* 0x0000381001007387 */ /* 0x0005e20000100a00 */
[----:B------:R-:W-:Y:S01]  /*55d0*/  LEA.HI.X.SX32 R13, R5, R0, 0x1, P3 ;  /* 0x00000000050d7211 */ /* 0x000fe200018f0eff */
[----:B------:R-:W-:-:S02]  /*55e0*/  IMAD R4, R3, 0x6, RZ ;  /* 0x0000000603047824 */ /* 0x000fc400078e02ff */
[----:B------:R3:W-:Y:S01]  /*55f0*/  STL.64 [R1+0x30], R14 ;  /* 0x0000300e01007387 */ /* 0x0007e20000100a00 */
[----:B------:R-:W-:-:S03]  /*5600*/  IMAD.WIDE R34, R2, 0x2, R218 ;  /* 0x0000000202227825 */ /* 0x000fc600078e02da */
[----:B------:R4:W-:Y:S01]  /*5610*/  STL.64 [R1+0x28], R12 ;  /* 0x0000280c01007387 */ /* 0x0009e20000100a00 */
[C---:B------:R-:W-:Y:S02]  /*5620*/  IMAD R5, R3.reuse, 0x7, RZ ;  /* 0x0000000703057824 */ /* 0x040fe400078e02ff */
[----:B------:R-:W-:Y:S01]  /*5630*/  IMAD.WIDE R32, R4, 0x2, R218 ;  /* 0x0000000204207825 */ /* 0x000fe200078e02da */
[----:B------:R5:W-:Y:S03]  /*5640*/  STL.64 [R1+0x20], R8 ;  /* 0x0000200801007387 */ /* 0x000be60000100a00 */
[C---:B--2---:R-:W-:Y:S01]  /*5650*/  IMAD R16, R3.reuse, 0x12, RZ ;  /* 0x0000001203107824 */ /* 0x044fe200078e02ff */
[----:B------:R-:W-:Y:S01]  /*5660*/  STL [R1+0x8], R29 ;  /* 0x0000081d01007387 */ /* 0x000fe20000100800 */
[C---:B---3--:R-:W-:Y:S02]  /*5670*/  IMAD.SHL.U32 R14, R3.reuse, 0x10, RZ ;  /* 0x00000010030e7824 */ /* 0x048fe400078e00ff */
[C---:B------:R-:W-:Y:S01]  /*5680*/  IMAD R15, R3.reuse, 0x11, RZ ;  /* 0x00000011030f7824 */ /* 0x040fe200078e02ff */
[----:B------:R-:W-:Y:S01]  /*5690*/  STL [R1+0xc], R31 ;  /* 0x00000c1f01007387 */ /* 0x000fe20000100800 */
[----:B----4-:R-:W-:-:S02]  /*56a0*/  IMAD R12, R3, 0xe, RZ ;  /* 0x0000000e030c7824 */ /* 0x010fc400078e02ff */
[C---:B------:R-:W-:Y:S01]  /*56b0*/  IMAD R13, R3.reuse, 0xf, RZ ;  /* 0x0000000f030d7824 */ /* 0x040fe200078e02ff */
[----:B------:R2:W-:Y:S01]  /*56c0*/  STL [R1+0x10], R30 ;  /* 0x0000101e01007387 */ /* 0x0005e20000100800 */
[C---:B-----5:R-:W-:Y:S02]  /*56d0*/  IMAD R8, R3.reuse, 0xa, RZ ;  /* 0x0000000a03087824 */ /* 0x060fe400078e02ff */
[C---:B------:R-:W-:Y:S01]  /*56e0*/  IMAD R9, R3.reuse, 0xb, RZ ;  /* 0x0000000b03097824 */ /* 0x040fe200078e02ff */
[----:B------:R-:W-:Y:S01]  /*56f0*/  STL [R1+0x14], R29 ;  /* 0x0000141d01007387 */ /* 0x000fe20000100800 */
[C---:B------:R-:W-:Y:S02]  /*5700*/  IMAD R17, R3.reuse, 0x13, RZ ;  /* 0x0000001303117824 */ /* 0x040fe400078e02ff */
[----:B------:R-:W-:Y:S01]  /*5710*/  IMAD R3, R3, 0x1f, RZ ;  /* 0x0000001f03037824 */ /* 0x000fe200078e02ff */
[----:B------:R3:W-:Y:S01]  /*5720*/  STL.64 [R1+0x778], R34 ;  /* 0x0007782201007387 */ /* 0x0007e20000100a00 */
[----:B------:R-:W-:-:S02]  /*5730*/  IMAD.MOV.U32 R0, RZ, RZ, RZ ;  /* 0x000000ffff007224 */ /* 0x000fc400078e00ff */
[----:B--2---:R-:W-:-:S05]  /*5740*/  IMAD.WIDE R30, R2, 0x2, R216 ;  /* 0x00000002021e7825 */ /* 0x004fca00078e02d8 */
[----:B------:R2:W-:Y:S01]  /*5750*/  STL.64 [R1+0x770], R30 ;  /* 0x0007701e01007387 */ /* 0x0005e20000100a00 */
[----:B---3--:R-:W-:-:S03]  /*5760*/  IMAD.WIDE R34, R4, 0x2, R216 ;  /* 0x0000000204227825 */ /* 0x008fc600078e02d8 */
[----:B------:R3:W-:Y:S04]  /*5770*/  STL.64 [R1+0x758], R32 ;  /* 0x0007582001007387 */ /* 0x0007e80000100a00 */
[----:B------:R4:W-:Y:S01]  /*5780*/  STL.64 [R1+0x750], R34 ;  /* 0x0007502201007387 */ /* 0x0009e20000100a00 */
[----:B--2---:R-:W-:-:S04]  /*5790*/  IMAD.WIDE R30, R5, 0x2, R218 ;  /* 0x00000002051e7825 */ /* 0x004fc800078e02da */
[----:B---3--:R-:W-:Y:S01]  /*57a0*/  IMAD.WIDE R32, R5, 0x2, R216 ;  /* 0x0000000205207825 */ /* 0x008fe200078e02d8 */
[----:B------:R2:W-:Y:S03]  /*57b0*/  STL.64 [R1+0x738], R30 ;  /* 0x0007381e01007387 */ /* 0x0005e60000100a00 */
[C---:B----4-:R-:W-:Y:S01]  /*57c0*/  IMAD.WIDE R34, R6.reuse, 0x2, R218 ;  /* 0x0000000206227825 */ /* 0x050fe200078e02da */
[----:B------:R3:W-:Y:S04]  /*57d0*/  STL.64 [R1+0x730], R32 ;  /* 0x0007302001007387 */ /* 0x0007e80000100a00 */
[----:B------:R4:W-:Y:S01]  /*57e0*/  STL.64 [R1+0x718], R34 ;  /* 0x0007182201007387 */ /* 0x0009e20000100a00 */
[----:B--2---:R-:W-:-:S04]  /*57f0*/  IMAD.WIDE R30, R6, 0x2, R216 ;  /* 0x00000002061e7825 */ /* 0x004fc800078e02d8 */
[C---:B---3--:R-:W-:Y:S01]  /*5800*/  IMAD.WIDE R32, R7.reuse, 0x2, R218 ;  /* 0x0000000207207825 */ /* 0x048fe200078e02da */
[----:B------:R2:W-:Y:S03]  /*5810*/  STL.64 [R1+0x710], R30 ;  /* 0x0007101e01007387 */ /* 0x0005e60000100a00 */
[----:B----4-:R-:W-:Y:S01]  /*5820*/  IMAD.WIDE R34, R7, 0x2, R216 ;  /* 0x0000000207227825 */ /* 0x010fe200078e02d8 */
        /* <DEDUP_REMOVED lines=69> */
[----:B---3--:R-:W-:Y:S01]  /*5c80*/  IMAD.WIDE R32, R25, 0x2, R218 ;  /* 0x0000000219207825 */ /* 0x008fe200078e02da */
[----:B------:R2:W-:Y:S03]  /*5c90*/  STL.64 [R1+0x4d0], R30 ;  /* 0x0004d01e01007387 */ /* 0x0005e60000100a00 */
[--C-:B----4-:R-:W-:Y:S01]  /*5ca0*/  IMAD.WIDE R34, R2, 0x2, R214.reuse ;  /* 0x0000000202227825 */ /* 0x110fe200078e02d6 */
[----:B------:R3:W-:Y:S04]  /*5cb0*/  STL.64 [R1+0x4b8], R32 ;  /* 0x0004b82001007387 */ /* 0x0007e80000100a00 */
[----:B------:R4:W-:Y:S01]  /*5cc0*/  STL.64 [R1+0x768], R34 ;  /* 0x0007682201007387 */ /* 0x0009e20000100a00 */
[----:B--2---:R-:W-:-:S04]  /*5cd0*/  IMAD.WIDE R30, R4, 0x2, R214 ;  /* 0x00000002041e7825 */ /* 0x004fc800078e02d6 */
[--C-:B---3--:R-:W-:Y:S01]  /*5ce0*/  IMAD.WIDE R32, R5, 0x2, R214.reuse ;  /* 0x0000000205207825 */ /* 0x108fe200078e02d6 */
        /* <DEDUP_REMOVED lines=37> */
[----:B----4-:R-:W-:Y:S01]  /*5f40*/  IMAD.WIDE R34, R24, 0x2, R214 ;  /* 0x0000000218227825 */ /* 0x010fe200078e02d6 */
[----:B------:R3:W-:Y:S04]  /*5f50*/  STL.64 [R1+0x4e8], R32 ;  /* 0x0004e82001007387 */ /* 0x0007e80000100a00 */
[----:B------:R-:W-:Y:S01]  /*5f60*/  STL.64 [R1+0x4c8], R34 ;  /* 0x0004c82201007387 */ /* 0x000fe20000100a00 */
[----:B--2---:R-:W-:-:S04]  /*5f70*/  IMAD.WIDE R30, R2, 0x2, R212 ;  /* 0x00000002021e7825 */ /* 0x004fc800078e02d4 */
[--C-:B---3--:R-:W-:Y:S01]  /*5f80*/  IMAD.WIDE R32, R4, 0x2, R212.reuse ;  /* 0x0000000204207825 */ /* 0x108fe200078e02d4 */
[----:B------:R2:W-:Y:S03]  /*5f90*/  STL.64 [R1+0x760], R30 ;  /* 0x0007601e01007387 */ /* 0x0005e60000100a00 */
[--C-:B------:R-:W-:Y:S01]  /*5fa0*/  IMAD.WIDE R4, R5, 0x2, R212.reuse ;  /* 0x0000000205047825 */ /* 0x100fe200078e02d4 */
[----:B------:R-:W-:Y:S03]  /*5fb0*/  STL.64 [R1+0x740], R32 ;  /* 0x0007402001007387 */ /* 0x000fe60000100a00 */
[----:B------:R-:W-:Y:S01]  /*5fc0*/  IMAD.MOV.U32 R2, RZ, RZ, 0x3f800000 ;  /* 0x3f800000ff027424 */ /* 0x000fe200078e00ff */
[----:B------:R3:W-:Y:S01]  /*5fd0*/  STL.64 [R1+0x720], R4 ;  /* 0x0007200401007387 */ /* 0x0007e20000100a00 */
[----:B--2---:R-:W-:-:S04]  /*5fe0*/  IMAD.WIDE R30, R6, 0x2, R212 ;  /* 0x00000002061e7825 */ /* 0x004fc800078e02d4 */
[--C-:B------:R-:W-:Y:S01]  /*5ff0*/  IMAD.WIDE R6, R7, 0x2, R212.reuse ;  /* 0x0000000207067825 */ /* 0x100fe200078e02d4 */
[----:B------:R-:W-:Y:S03]  /*6000*/  STL.64 [R1+0x700], R30 ;  /* 0x0007001e01007387 */ /* 0x000fe60000100a00 */
[--C-:B---3--:R-:W-:Y:S01]  /*6010*/  IMAD.WIDE R4, R8, 0x2, R212.reuse ;  /* 0x0000000208047825 */ /* 0x108fe200078e02d4 */
[----:B------:R2:W-:Y:S03]  /*6020*/  STL.64 [R1+0x6e0], R6 ;  /* 0x0006e00601007387 */ /* 0x0005e60000100a00 */
[--C-:B------:R-:W-:Y:S01]  /*6030*/  IMAD.WIDE R8, R9, 0x2, R212.reuse ;  /* 0x0000000209087825 */ /* 0x100fe200078e02d4 */
        /* <DEDUP_REMOVED lines=39> */
[C---:B---3--:R-:W-:Y:S01]  /*62b0*/  IMAD.WIDE R4, R26.reuse, 0x2, R216 ;  /* 0x000000021a047825 */ /* 0x048fe200078e02d8 */
[----:B------:R2:W-:Y:S03]  /*62c0*/  STL.64 [R1+0x498], R6 ;  /* 0x0004980601007387 */ /* 0x0005e60000100a00 */
[C---:B----4-:R-:W-:Y:S01]  /*62d0*/  IMAD.WIDE R8, R26.reuse, 0x2, R214 ;  /* 0x000000021a087825 */ /* 0x050fe200078e02d6 */
        /* <DEDUP_REMOVED lines=27> */
[----:B------:R-:W-:Y:S01]  /*6490*/  IMAD.MOV.U32 R3, RZ, RZ, 0x3f800000 ;  /* 0x3f800000ff037424 */ /* 0x000fe200078e00ff */
[----:B---3--:R-:W-:Y:S01]  /*64a0*/  MOV R5, 0x3f800000 ;  /* 0x3f80000000057802 */ /* 0x008fe20000000f00 */
[----:B------:R-:W-:Y:S01]  /*64b0*/  IMAD.MOV.U32 R4, RZ, RZ, 0x3f800000 ;  /* 0x3f800000ff047424 */ /* 0x000fe200078e00ff */
[----:B------:R4:W-:Y:S04]  /*64c0*/  STL.64 [R1+0x420], R6 ;  /* 0x0004200601007387 */ /* 0x0009e80000100a00 */
[----:B------:R4:W-:Y:S04]  /*64d0*/  STL.64 [R1+0x18], R2 ;  /* 0x0000180201007387 */ /* 0x0009e80000100a00 */
[----:B01----:R4:W-:Y:S02]  /*64e0*/  STL.64 [R1], R4 ;  /* 0x0000000401007387 */ /* 0x0039e40000100a00 */
.L_x_1:
[----:B------:R-:W2:Y:S04]  /*64f0*/  LDL.64 R22, [R1+0x768] ;  /* 0x0007680001167983 */ /* 0x000ea80000100a00 */
[----:B------:R-:W3:Y:S04]  /*6500*/  LDL.64 R14, [R1+0x758] ;  /* 0x00075800010e7983 */ /* 0x000ee80000100a00 */
[----:B----4-:R-:W4:Y:S04]  /*6510*/  LDL.64 R4, [R1+0x778] ;  /* 0x0007780001047983 */ /* 0x010f280000100a00 */
[----:B------:R-:W5:Y:S04]  /*6520*/  LDL.64 R24, [R1+0x770] ;  /* 0x0007700001187983 */ /* 0x000f680000100a00 */
[----:B------:R-:W4:Y:S04]  /*6530*/  LDL.64 R20, [R1+0x760] ;  /* 0x0007600001147983 */ /* 0x000f280000100a00 */
[----:B------:R-:W5:Y:S04]  /*6540*/  LDL.64 R12, [R1+0x750] ;  /* 0x00075000010c7983 */ /* 0x000f680000100a00 */
[----:B------:R-:W5:Y:S04]  /*6550*/  LDL.64 R32, [R1+0x748] ;  /* 0x0007480001207983 */ /* 0x000f680000100a00 */
[----:B------:R-:W5:Y:S04]  /*6560*/  LDL.64 R30, [R1+0x740] ;  /* 0x00074000011e7983 */ /* 0x000f680000100a00 */
[----:B------:R-:W5:Y:S04]  /*6570*/  LDL.64 R28, [R1+0x738] ;  /* 0x00073800011c7983 */ /* 0x000f680000100a00 */
[----:B------:R-:W5:Y:S04]  /*6580*/  LDL.64 R26, [R1+0x730] ;  /* 0x00073000011a7983 */ /* 0x000f680000100a00 */
[----:B------:R-:W5:Y:S01]  /*6590*/  LDL.64 R18, [R1+0x728] ;  /* 0x0007280001127983 */ /* 0x000f620000100a00 */
[C---:B------:R-:W-:Y:S01]  /*65a0*/  IMAD.WIDE R10, R0.reuse, 0x2, R216 ;  /* 0x00000002000a7825 */ /* 0x040fe200078e02d8 */
[----:B------:R-:W0:Y:S02]  /*65b0*/  LDC R66, c[0x0][0x3c4] ;  /* 0x0000f100ff427b82 */ /* 0x000e240000000800 */
[----:B------:R-:W-:Y:S04]  /*65c0*/  STL.64 [R1+0x820], R190 ;  /* 0x000820be01007387 */ /* 0x000fe80000100a00 */
[----:B------:R-:W-:Y:S04]  /*65d0*/  STL [R1+0x81c], R185 ;  /* 0x00081cb901007387 */ /* 0x000fe80000100800 */
        /* <DEDUP_REMOVED lines=23> */
[----:B------:R1:W-:Y:S04]  /*6750*/  STL [R1+0x7bc], R161 ;  /* 0x0007bca101007387 */ /* 0x0003e80000100800 */
        /* <DEDUP_REMOVED lines=8> */
[----:B------:R0:W-:Y:S04]  /*67e0*/  STL [R1+0x798], R154 ;  /* 0x0007989a01007387 */ /* 0x0001e80000100800 */
[----:B------:R0:W-:Y:S04]  /*67f0*/  STL [R1+0x794], R155 ;  /* 0x0007949b01007387 */ /* 0x0001e80000100800 */
[----:B------:R-:W-:Y:S04]  /*6800*/  STL [R1+0x790], R148 ;  /* 0x0007909401007387 */ /* 0x000fe80000100800 */
[----:B------:R-:W-:Y:S04]  /*6810*/  STL [R1+0x78c], R149 ;  /* 0x00078c9501007387 */ /* 0x000fe80000100800 */
[----:B------:R0:W-:Y:S04]  /*6820*/  STL [R1+0x788], R150 ;  /* 0x0007889601007387 */ /* 0x0001e80000100800 */
[----:B------:R0:W-:Y:S04]  /*6830*/  STL [R1+0x784], R151 ;  /* 0x0007849701007387 */ /* 0x0001e80000100800 */
[----:B------:R-:W5:Y:S04]  /*6840*/  LDL.64 R16, [R1+0x720] ;  /* 0x0007200001107983 */ /* 0x000f680000100a00 */
[----:B-1----:R2:W5:Y:S01]  /*6850*/  LDG.E.U16 R161, desc[UR10][R10.64] ;  /* 0x0000000a0aa17981 */ /* 0x002562000c1e1500 */
[----:B------:R-:W-:-:S03]  /*6860*/  IMAD.WIDE R6, R0, 0x2, R212 ;  /* 0x0000000200067825 */ /* 0x000fc600078e02d4 */
[----:B------:R-:W5:Y:S01]  /*6870*/  LDL.64 R36, [R1+0x6e8] ;  /* 0x0006e80001247983 */ /* 0x000f620000100a00 */
[----:B------:R-:W-:-:S03]  /*6880*/  IMAD.WIDE R8, R0, 0x2, R214 ;  /* 0x0000000200087825 */ /* 0x000fc600078e02d6 */
[----:B0-----:R3:W5:Y:S04]  /*6890*/  LDG.E.U16 R159, desc[UR10][R6.64] ;  /* 0x0000000a069f7981 */ /* 0x001768000c1e1500 */
[----:B------:R4:W5:Y:S01]  /*68a0*/  LDG.E.U16 R160, desc[UR10][R8.64] ;  /* 0x0000000a08a07981 */ /* 0x000962000c1e1500 */
[----:B------:R-:W-:-:S03]  /*68b0*/  IMAD.WIDE R2, R0, 0x2, R218 ;  /* 0x0000000200027825 */ /* 0x000fc600078e02da */
[----:B------:R-:W5:Y:S04]  /*68c0*/  LDL.64 R34, [R1+0x6e0] ;  /* 0x0006e00001227983 */ /* 0x000f680000100a00 */
[----:B------:R5:W5:Y:S04]  /*68d0*/  LDG.E.U16 R191, desc[UR10][R2.64] ;  /* 0x0000000a02bf7981 */ /* 0x000b68000c1e1500 */
[----:B------:R-:W5:Y:S04]  /*68e0*/  LDL.64 R38, [R1+0x6f0] ;  /* 0x0006f00001267983 */ /* 0x000f680000100a00 */
        /* <DEDUP_REMOVED lines=15> */
[----:B------:R-:W5:Y:S01]  /*69e0*/  LDL.64 R168, [R1+0x530] ;  /* 0x0005300001a87983 */ /* 0x000f620000100a00 */
[----:B--2---:R-:W-:-:S03]  /*69f0*/  IMAD.WIDE R10, R0, 0x2, R22 ;  /* 0x00000002000a7825 */ /* 0x004fc600078e0216 */
[----:B------:R-:W2:Y:S04]  /*6a00*/  LDL.64 R178, [R1+0x538] ;  /* 0x0005380001b27983 */ /* 0x000ea80000100a00 */
[----:B------:R-:W2:Y:S01]  /*6a10*/  LDL.64 R22, [R1+0x710] ;  /* 0x0007100001167983 */ /* 0x000ea20000100a00 */
[----:B---3--:R-:W-:-:S03]  /*6a20*/  IMAD.WIDE R6, R0, 0x2, R14 ;  /* 0x0000000200067825 */ /* 0x008fc600078e020e */
[----:B------:R-:W3:Y:S04]  /*6a30*/  LDL.64 R14, [R1+0x700] ;  /* 0x00070000010e7983 */ /* 0x000ee80000100a00 */
[----:B------:R0:W3:Y:S01]  /*6a40*/  LDG.E.U16 R154, desc[UR10][R6.64] ;  /* 0x0000000a069a7981 */ /* 0x0000e2000c1e1500 */
[----:B----4-:R-:W-:-:S03]  /*6a50*/  IMAD.WIDE R8, R0, 0x2, R20 ;  /* 0x0000000200087825 */ /* 0x010fc600078e0214 */
[----:B------:R-:W4:Y:S04]  /*6a60*/  LDG.E.U16 R156, desc[UR10][R10.64] ;  /* 0x0000000a0a9c7981 */ /* 0x000f28000c1e1500 */
[----:B------:R-:W3:Y:S01]  /*6a70*/  LDL.64 R20, [R1+0x708] ;  /* 0x0007080001147983 */ /* 0x000ee20000100a00 */
[----:B------:R-:W-:-:S03]  /*6a80*/  IMAD.WIDE R4, R0, 0x2, R4 ;  /* 0x0000000200047825 */ /* 0x000fc600078e0204 */
[----:B------:R-:W4:Y:S01]  /*6a90*/  LDG.E.U16 R155, desc[UR10][R8.64] ;  /* 0x0000000a089b7981 */ /* 0x000f22000c1e1500 */
[----:B-----5:R-:W-:-:S03]  /*6aa0*/  IMAD.WIDE R2, R0, 0x2, R24 ;  /* 0x0000000200027825 */ /* 0x020fc600078e0218 */
[----:B------:R1:W5:Y:S04]  /*6ab0*/  LDG.E.U16 R158, desc[UR10][R4.64] ;  /* 0x0000000a049e7981 */ /* 0x000368000c1e1500 */
[----:B------:R-:W4:Y:S01]  /*6ac0*/  LDL.64 R24, [R1+0x718] ;  /* 0x0007180001187983 */ /* 0x000f220000100a00 */
[----:B0-----:R-:W-:-:S03]  /*6ad0*/  IMAD.WIDE R6, R0, 0x2, R26 ;  /* 0x0000000200067825 */ /* 0x001fc600078e021a */
[----:B------:R0:W4:Y:S04]  /*6ae0*/  LDG.E.U16 R157, desc[UR10][R2.64] ;  /* 0x0000000a029d7981 */ /* 0x000128000c1e1500 */
[----:B------:R-:W5:Y:S01]  /*6af0*/  LDL.64 R26, [R1+0x6d8] ;  /* 0x0006d800011a7983 */ /* 0x000f620000100a00 */
[----:B-1----:R-:W-:-:S03]  /*6b00*/  IMAD.WIDE R4, R0, 0x2, R12 ;  /* 0x0000000200047825 */ /* 0x002fc600078e020c */
[----:B------:R-:W5:Y:S01]  /*6b10*/  LDL.64 R12, [R1+0x6f8] ;  /* 0x0006f800010c7983 */ /* 0x000f620000100a00 */
[----:B------:R-:W-:-:S03]  /*6b20*/  IMAD.WIDE R10, R0, 0x2, R30 ;  /* 0x00000002000a7825 */ /* 0x000fc600078e021e */
[----:B------:R-:W5:Y:S01]  /*6b30*/  LDL.64 R30, [R1+0x6c8] ;  /* 0x0006c800011e7983 */ /* 0x000f620000100a00 */
[----:B0-----:R-:W-:-:S03]  /*6b40*/  IMAD.WIDE R2, R0, 0x2, R32 ;  /* 0x0000000200027825 */ /* 0x001fc600078e0220 */
[----:B------:R-:W5:Y:S01]  /*6b50*/  LDL.64 R32, [R1+0x6d0] ;  /* 0x0006d00001207983 */ /* 0x000f620000100a00 */
[----:B------:R-:W-:-:S03]  /*6b60*/  IMAD.WIDE R8, R0, 0x2, R28 ;  /* 0x0000000200087825 */ /* 0x000fc600078e021c */
[----:B------:R0:W5:Y:S04]  /*6b70*/  LDG.E.U16 R152, desc[UR10][R2.64] ;  /* 0x0000000a02987981 */ /* 0x000168000c1e1500 */
[----:B------:R-:W5:Y:S04]  /*6b80*/  LDL.64 R28, [R1+0x6b0] ;  /* 0x0006b000011c7983 */ /* 0x000f680000100a00 */
[----:B------:R2:W5:Y:S04]  /*6b90*/  LDG.E.U16 R150, desc[UR10][R8.64] ;  /* 0x0000000a08967981 */ /* 0x000568000c1e1500 */
[----:B------:R1:W5:Y:S04]  /*6ba0*/  LDG.E.U16 R153, desc[UR10][R4.64] ;  /* 0x0000000a04997981 */ /* 0x000368000c1e1500 */
[----:B------:R3:W5:Y:S04]  /*6bb0*/  LDG.E.U16 R149, desc[UR10][R6.64] ;  /* 0x0000000a06957981 */ /* 0x000768000c1e1500 */
[----:B------:R-:W5:Y:S04]  /*6bc0*/  LDG.E.U16 R151, desc[UR10][R10.64] ;  /* 0x0000000a0a977981 */ /* 0x000f68000c1e1500 */
        /* <DEDUP_REMOVED lines=9> */
[----:B0-----:R-:W-:-:S03]  /*6c60*/  IMAD.WIDE R2, R0, 0x2, R16 ;  /* 0x0000000200027825 */ /* 0x001fc600078e0210 */
[----:B------:R-:W5:Y:S01]  /*6c70*/  LDL.64 R16, [R1+0x6b8] ;  /* 0x0006b80001107983 */ /* 0x000f620000100a00 */
[----:B--2---:R-:W-:-:S03]  /*6c80*/  IMAD.WIDE R8, R0, 0x2, R22 ;  /* 0x0000000200087825 */ /* 0x004fc600078e0216 */
[----:B------:R-:W2:Y:S04]  /*6c90*/  LDG.E.U16 R251, desc[UR10][R2.64] ;  /* 0x0000000a02fb7981 */ /* 0x000ea8000c1e1500 */
[----:B------:R-:W2:Y:S01]  /*6ca0*/  LDL.64 R22, [R1+0x698] ;  /* 0x0006980001167983 */ /* 0x000ea20000100a00 */
[----:B-1----:R-:W-:-:S03]  /*6cb0*/  IMAD.WIDE R4, R0, 0x2, R18 ;  /* 0x0000000200047825 */ /* 0x002fc600078e0212 */
[----:B------:R-:W2:Y:S04]  /*6cc0*/  LDL.64 R18, [R1+0x6c0] ;  /* 0x0006c00001127983 */ /* 0x000ea80000100a00 */
[----:B------:R0:W2:Y:S01]  /*6cd0*/  LDG.E.U16 R148, desc[UR10][R4.64] ;  /* 0x0000000a04947981 */ /* 0x0000a2000c1e1500 */
[----:B---3--:R-:W-:-:S03]  /*6ce0*/  IMAD.WIDE R6, R0, 0x2, R20 ;  /* 0x0000000200067825 */ /* 0x008fc600078e0214 */
[----:B------:R1:W3:Y:S04]  /*6cf0*/  LDG.E.U16 R247, desc[UR10][R8.64] ;  /* 0x0000000a08f77981 */ /* 0x0002e8000c1e1500 */
[----:B------:R-:W3:Y:S01]  /*6d00*/  LDL.64 R20, [R1+0x688] ;  /* 0x0006880001147983 */ /* 0x000ee20000100a00 */
[----:B0-----:R-:W-:-:S03]  /*6d10*/  IMAD.WIDE R4, R0, 0x2, R14 ;  /* 0x0000000200047825 */ /* 0x001fc600078e020e */
[----:B------:R-:W3:Y:S04]  /*6d20*/  LDL.64 R14, [R1+0x6a0] ;  /* 0x0006a000010e7983 */ /* 0x000ee80000100a00 */
[----:B------:R5:W3:Y:S01]  /*6d30*/  LDG.E.U16 R243, desc[UR10][R4.64] ;  /* 0x0000000a04f37981 */ /* 0x000ae2000c1e1500 */
[----:B----4-:R-:W-:-:S03]  /*6d40*/  IMAD.WIDE R10, R0, 0x2, R24 ;  /* 0x00000002000a7825 */ /* 0x010fc600078e0218 */
[----:B------:R-:W4:Y:S01]  /*6d50*/  LDL.64 R24, [R1+0x6a8] ;  /* 0x0006a80001187983 */ /* 0x000f220000100a00 */
[----:B-1----:R-:W-:-:S03]  /*6d60*/  IMAD.WIDE R8, R0, 0x2, R36 ;  /* 0x0000000200087825 */ /* 0x002fc600078e0224 */
[----:B------:R0:W4:Y:S01]  /*6d70*/  LDG.E.U16 R245, desc[UR10][R6.64] ;  /* 0x0000000a06f57981 */ /* 0x000122000c1e1500 */
[----:B-----5:R-:W-:-:S03]  /*6d80*/  IMAD.WIDE R4, R0, 0x2, R26 ;  /* 0x0000000200047825 */ /* 0x020fc600078e021a */
[----:B------:R-:W5:Y:S01]  /*6d90*/  LDL.64 R26, [R1+0x680] ;  /* 0x00068000011a7983 */ /* 0x000f620000100a00 */
[----:B------:R-:W-:-:S03]  /*6da0*/  IMAD.WIDE R2, R0, 0x2, R12 ;  /* 0x0000000200027825 */ /* 0x000fc600078e020c */
[----:B------:R-:W5:Y:S04]  /*6db0*/  LDL.64 R12, [R1+0x690] ;  /* 0x00069000010c7983 */ /* 0x000f680000100a00 */
[----:B------:R1:W5:Y:S04]  /*6dc0*/  LDG.E.U16 R241, desc[UR10][R2.64] ;  /* 0x0000000a02f17981 */ /* 0x000368000c1e1500 */
[----:B------:R1:W5:Y:S01]  /*6dd0*/  LDG.E.U16 R237, desc[UR10][R8.64] ;  /* 0x0000000a08ed7981 */ /* 0x000362000c1e1500 */
[----:B0-----:R-:W-:-:S03]  /*6de0*/  IMAD.WIDE R6, R0, 0x2, R34 ;  /* 0x0000000200067825 */ /* 0x001fc600078e0222 */
[----:B------:R-:W5:Y:S01]  /*6df0*/  LDL.64 R34, [R1+0x678] ;  /* 0x0006780001227983 */ /* 0x000f620000100a00 */
[----:B-1----:R-:W-:-:S03]  /*6e00*/  IMAD.WIDE R2, R0, 0x2, R32 ;  /* 0x0000000200027825 */ /* 0x002fc600078e0220 */
[----:B------:R-:W5:Y:S01]  /*6e10*/  LDL.64 R32, [R1+0x668] ;  /* 0x0006680001207983 */ /* 0x000f620000100a00 */
[----:B------:R-:W-:-:S03]  /*6e20*/  IMAD.WIDE R8, R0, 0x2, R30 ;  /* 0x0000000200087825 */ /* 0x000fc600078e021e */
[----:B------:R-:W5:Y:S04]  /*6e30*/  LDL.64 R30, [R1+0x658] ;  /* 0x00065800011e7983 */ /* 0x000f680000100a00 */
[----:B------:R-:W5:Y:S04]  /*6e40*/  LDG.E.U16 R229, desc[UR10][R2.64] ;  /* 0x0000000a02e57981 */ /* 0x000f68000c1e1500 */
[----:B------:R0:W5:Y:S04]  /*6e50*/  LDG.E.U16 R235, desc[UR10][R6.64] ;  /* 0x0000000a06eb7981 */ /* 0x000168000c1e1500 */
[----:B------:R-:W5:Y:S04]  /*6e60*/  LDL.64 R36, [R1+0x618] ;  /* 0x0006180001247983 */ /* 0x000f680000100a00 */
[----:B------:R-:W5:Y:S01]  /*6e70*/  LDG.E.U16 R249, desc[UR10][R10.64] ;  /* 0x0000000a0af97981 */ /* 0x000f62000c1e1500 */
[----:B0-----:R-:W-:-:S03]  /*6e80*/  IMAD.WIDE R6, R0, 0x2, R28 ;  /* 0x0000000200067825 */ /* 0x001fc600078e021c */
[----:B------:R-:W5:Y:S04]  /*6e90*/  LDG.E.U16 R209, desc[UR10][R8.64] ;  /* 0x0000000a08d17981 */ /* 0x000f68000c1e1500 */
[----:B------:R-:W5:Y:S01]  /*6ea0*/  LDG.E.U16 R233, desc[UR10][R4.64] ;  /* 0x0000000a04e97981 */ /* 0x000f62000c1e1500 */
[----:B------:R-:W-:-:S03]  /*6eb0*/  IMAD.WIDE R2, R0, 0x2, R16 ;  /* 0x0000000200027825 */ /* 0x000fc600078e0210 */
[----:B------:R-:W5:Y:S04]  /*6ec0*/  LDL.64 R28, [R1+0x620] ;  /* 0x00062000011c7983 */ /* 0x000f680000100a00 */
[----:B------:R-:W5:Y:S04]  /*6ed0*/  LDL.64 R16, [R1+0x660] ;  /* 0x0006600001107983 */ /* 0x000f680000100a00 */
[----:B------:R-:W5:Y:S04]  /*6ee0*/  LDG.E.U16 R2, desc[UR10][R2.64] ;  /* 0x0000000a02027981 */ /* 0x000f68000c1e1500 */
[----:B------:R2:W5:Y:S02]  /*6ef0*/  LDG.E.U16 R3, desc[UR10][R6.64] ;  /* 0x0000000a06037981 */ /* 0x000564000c1e1500 */
[----:B--2---:R-:W-:-:S02]  /*6f00*/  IMAD.WIDE R6, R0, 0x2, R22 ;  /* 0x0000000200067825 */ /* 0x004fc400078e0216 */
[----:B------:R-:W2:Y:S02]  /*6f10*/  LDL.64 R22, [R1+0x640] ;  /* 0x0006400001167983 */ /* 0x000ea40000100a00 */
[C---:B------:R-:W-:Y:S02]  /*6f20*/  IMAD.WIDE R58, R0.reuse, 0x2, R18 ;  /* 0x00000002003a7825 */ /* 0x040fe400078e0212 */
[----:B------:R-:W2:Y:S02]  /*6f30*/  LDL.64 R18, [R1+0x670] ;  /* 0x0006700001127983 */ /* 0x000ea40000100a00 */
[C---:B------:R-:W-:Y:S02]  /*6f40*/  IMAD.WIDE R10, R0.reuse, 0x2, R38 ;  /* 0x00000002000a7825 */ /* 0x040fe400078e0226 */
[----:B------:R-:W2:Y:S04]  /*6f50*/  LDL.64 R38, [R1+0x628] ;  /* 0x0006280001267983 */ /* 0x000ea80000100a00 */
[----:B------:R5:W2:Y:S01]  /*6f60*/  LDG.E.U16 R239, desc[UR10][R10.64] ;  /* 0x0000000a0aef7981 */ /* 0x000aa2000c1e1500 */
[----:B---3--:R-:W-:-:S03]  /*6f70*/  IMAD.WIDE R8, R0, 0x2, R20 ;  /* 0x0000000200087825 */ /* 0x008fc600078e0214 */
[----:B------:R-:W3:Y:S01]  /*6f80*/  LDL.64 R20, [R1+0x630] ;  /* 0x0006300001147983 */ /* 0x000ee20000100a00 */
[----:B------:R-:W-:-:S03]  /*6f90*/  IMAD.WIDE R14, R0, 0x2, R14 ;  /* 0x00000002000e7825 */ /* 0x000fc600078e020e */
[----:B------:R-:W3:Y:S04]  /*6fa0*/  LDG.E.U16 R6, desc[UR10][R6.64] ;  /* 0x0000000a06067981 */ /* 0x000ee8000c1e1500 */
[----:B------:R-:W3:Y:S01]  /*6fb0*/  LDG.E.U16 R8, desc[UR10][R8.64] ;  /* 0x0000000a08087981 */ /* 0x000ee2000c1e1500 */
[----:B----4-:R-:W-:-:S03]  /*6fc0*/  IMAD.WIDE R4, R0, 0x2, R24 ;  /* 0x0000000200047825 */ /* 0x010fc600078e0218 */
[----:B------:R-:W4:Y:S04]  /*6fd0*/  LDL.64 R24, [R1+0x650] ;  /* 0x0006500001187983 */ /* 0x000f280000100a00 */
[----:B------:R-:W4:Y:S01]  /*6fe0*/  LDG.E.U16 R4, desc[UR10][R4.64] ;  /* 0x0000000a04047981 */ /* 0x000f22000c1e1500 */
[----:B-----5:R-:W-:-:S03]  /*6ff0*/  IMAD.WIDE R10, R0, 0x2, R26 ;  /* 0x00000002000a7825 */ /* 0x020fc600078e021a */
[----:B------:R-:W5:Y:S01]  /*7000*/  LDL.64 R26, [R1+0x610] ;  /* 0x00061000011a7983 */ /* 0x000f620000100a00 */
[----:B------:R-:W-:-:S03]  /*7010*/  IMAD.WIDE R12, R0, 0x2, R12 ;  /* 0x00000002000c7825 */ /* 0x000fc600078e020c */
[----:B------:R0:W4:Y:S04]  /*7020*/  LDG.E.U16 R9, desc[UR10][R10.64] ;  /* 0x0000000a0a097981 */ /* 0x000128000c1e1500 */
[----:B------:R-:W4:Y:S04]  /*7030*/  LDG.E.U16 R5, desc[UR10][R14.64] ;  /* 0x0000000a0e057981 */ /* 0x000f28000c1e1500 */
[----:B------:R1:W4:Y:S01]  /*7040*/  LDG.E.U16 R7, desc[UR10][R12.64] ;  /* 0x0000000a0c077981 */ /* 0x000322000c1e1500 */
[----:B0-----:R-:W-:-:S03]  /*7050*/  IMAD.WIDE R10, R0, 0x2, R34 ;  /* 0x00000002000a7825 */ /* 0x001fc600078e0222 */
[----:B------:R-:W4:Y:S04]  /*7060*/  LDL.64 R34, [R1+0x600] ;  /* 0x0006000001227983 */ /* 0x000f280000100a00 */
[----:B------:R-:W4:Y:S01]  /*7070*/  LDG.E.U16 R10, desc[UR10][R10.64] ;  /* 0x0000000a0a0a7981 */ /* 0x000f22000c1e1500 */
[----:B-1----:R-:W-:-:S03]  /*7080*/  IMAD.WIDE R12, R0, 0x2, R32 ;  /* 0x00000002000c7825 */ /* 0x002fc600078e0220 */
[----:B------:R-:W4:Y:S01]  /*7090*/  LDL.64 R32, [R1+0x5f0] ;  /* 0x0005f00001207983 */ /* 0x000f220000100a00 */
[----:B------:R-:W-:-:S03]  /*70a0*/  IMAD.WIDE R14, R0, 0x2, R30 ;  /* 0x00000002000e7825 */ /* 0x000fc600078e021e */
[----:B------:R-:W4:Y:S04]  /*70b0*/  LDL.64 R30, [R1+0x5e0] ;  /* 0x0005e000011e7983 */ /* 0x000f280000100a00 */
[----:B------:R-:W4:Y:S04]  /*70c0*/  LDG.E.U16 R12, desc[UR10][R12.64] ;  /* 0x0000000a0c0c7981 */ /* 0x000f28000c1e1500 */
[----:B------:R-:W4:Y:S04]  /*70d0*/  LDG.E.U16 R14, desc[UR10][R14.64] ;  /* 0x0000000a0e0e7981 */ /* 0x000f28000c1e1500 */
[----:B------:R-:W4:Y:S01]  /*70e0*/  LDG.E.U16 R58, desc[UR10][R58.64] ;  /* 0x0000000a3a3a7981 */ /* 0x000f22000c1e1500 */
[----:B------:R-:W-:-:S05]  /*70f0*/  IMAD.WIDE R16, R0, 0x2, R16 ;  /* 0x0000000200107825 */ /* 0x000fca00078e0210 */
[----:B------:R0:W4:Y:S02]  /*7100*/  LDG.E.U16 R13, desc[UR10][R16.64] ;  /* 0x0000000a100d7981 */ /* 0x000124000c1e1500 */
[C---:B0-----:R-:W-:Y:S02]  /*7110*/  IMAD.WIDE R16, R0.reuse, 0x2, R48 ;  /* 0x0000000200107825 */ /* 0x041fe400078e0230 */
[----:B------:R-:W4:Y:S04]  /*7120*/  LDL.64 R48, [R1+0x580] ;  /* 0x0005800001307983 */ /* 0x000f280000100a00 */
[----:B------:R-:W4:Y:S01]  /*7130*/  LDG.E.U16 R16, desc[UR10][R16.64] ;  /* 0x0000000a10107981 */ /* 0x000f22000c1e1500 */
[----:B--2---:R-:W-:-:S05]  /*7140*/  IMAD.WIDE R22, R0, 0x2, R22 ;  /* 0x0000000200167825 */ /* 0x004fca00078e0216 */
[----:B------:R0:W2:Y:S02]  /*7150*/  LDG.E.U16 R17, desc[UR10][R22.64] ;  /* 0x0000000a16117981 */ /* 0x0000a4000c1e1500 */
[C---:B0-----:R-:W-:Y:S02]  /*7160*/  IMAD.WIDE R22, R0.reuse, 0x2, R36 ;  /* 0x0000000200167825 */ /* 0x041fe400078e0224 */
[----:B------:R-:W2:Y:S02]  /*7170*/  LDL.64 R36, [R1+0x5c0] ;  /* 0x0005c00001247983 */ /* 0x000ea40000100a00 */
[C---:B------:R-:W-:Y:S02]  /*7180*/  IMAD.WIDE R18, R0.reuse, 0x2, R18 ;  /* 0x0000000200127825 */ /* 0x040fe400078e0212 */
[----:B------:R-:W2:Y:S04]  /*7190*/  LDG.E.U16 R22, desc[UR10][R22.64] ;  /* 0x0000000a16167981 */ /* 0x000ea8000c1e1500 */
[----:B------:R0:W2:Y:S01]  /*71a0*/  LDG.E.U16 R11, desc[UR10][R18.64] ;  /* 0x0000000a120b7981 */ /* 0x0000a2000c1e1500 */
[----:B---3--:R-:W-:-:S04]  /*71b0*/  IMAD.WIDE R20, R0, 0x2, R20 ;  /* 0x0000000200147825 */ /* 0x008fc800078e0214 */
[C---:B0-----:R-:W-:Y:S02]  /*71c0*/  IMAD.WIDE R18, R0.reuse, 0x2, R46 ;  /* 0x0000000200127825 */ /* 0x041fe400078e022e */
[----:B------:R-:W3:Y:S02]  /*71d0*/  LDL.64 R46, [R1+0x570] ;  /* 0x00057000012e7983 */ /* 0x000ee40000100a00 */
[C---:B-----5:R-:W-:Y:S02]  /*71e0*/  IMAD.WIDE R26, R0.reuse, 0x2, R26 ;  /* 0x00000002001a7825 */ /* 0x060fe400078e021a */
[----:B------:R-:W5:Y:S02]  /*71f0*/  LDG.E.U16 R18, desc[UR10][R18.64] ;  /* 0x0000000a12127981 */ /* 0x000f64000c1e1500 */
[C---:B------:R-:W-:Y:S02]  /*7200*/  IMAD.WIDE R28, R0.reuse, 0x2, R28 ;  /* 0x00000002001c7825 */ /* 0x040fe400078e021c */
[----:B------:R0:W5:Y:S04]  /*7210*/  LDG.E.U16 R23, desc[UR10][R26.64] ;  /* 0x0000000a1a177981 */ /* 0x000168000c1e1500 */
[----:B------:R1:W5:Y:S01]  /*7220*/  LDG.E.U16 R19, desc[UR10][R20.64] ;  /* 0x0000000a14137981 */ /* 0x000362000c1e1500 */
[----:B----4-:R-:W-:-:S04]  /*7230*/  IMAD.WIDE R24, R0, 0x2, R24 ;  /* 0x0000000200187825 */ /* 0x010fc800078e0218 */
[C---:B0-----:R-:W-:Y:S01]  /*7240*/  IMAD.WIDE R26, R0.reuse, 0x2, R42 ;  /* 0x00000002001a7825 */ /* 0x041fe200078e022a */
[----:B------:R0:W4:Y:S03]  /*7250*/  LDG.E.U16 R15, desc[UR10][R24.64] ;  /* 0x0000000a180f7981 */ /* 0x000126000c1e1500 */
[C---:B-1----:R-:W-:Y:S01]  /*7260*/  IMAD.WIDE R20, R0.reuse, 0x2, R38 ;  /* 0x0000000200147825 */ /* 0x042fe200078e0226 */
[----:B------:R-:W4:Y:S04]  /*7270*/  LDL.64 R42, [R1+0x5a0] ;  /* 0x0005a000012a7983 */ /* 0x000f280000100a00 */
[----:B------:R-:W5:Y:S04]  /*7280*/  LDL.64 R38, [R1+0x5d0] ;  /* 0x0005d00001267983 */ /* 0x000f680000100a00 */
[----:B------:R-:W5:Y:S01]  /*7290*/  LDG.E.U16 R20, desc[UR10][R20.64] ;  /* 0x0000000a14147981 */ /* 0x000f62000c1e1500 */
[----:B0-----:R-:W-:-:S03]  /*72a0*/  IMAD.WIDE R24, R0, 0x2, R44 ;  /* 0x0000000200187825 */ /* 0x001fc600078e022c */
[----:B------:R-:W5:Y:S01]  /*72b0*/  LDL.64 R44, [R1+0x5b0] ;  /* 0x0005b000012c7983 */ /* 0x000f620000100a00 */
[----:B------:R-:W-:-:S03]  /*72c0*/  IMAD.WIDE R32, R0, 0x2, R32 ;  /* 0x0000000200207825 */ /* 0x000fc600078e0220 */
[----:B------:R-:W5:Y:S04]  /*72d0*/  LDG.E.U16 R26, desc[UR10][R26.64] ;  /* 0x0000000a1a1a7981 */ /* 0x000f68000c1e1500 */
[----:B------:R0:W5:Y:S01]  /*72e0*/  LDG.E.U16 R21, desc[UR10][R28.64] ;  /* 0x0000000a1c157981 */ /* 0x000162000c1e1500 */
[----:B------:R-:W-:-:S03]  /*72f0*/  IMAD.WIDE R30, R0, 0x2, R30 ;  /* 0x00000002001e7825 */ /* 0x000fc600078e021e */
[----:B------:R-:W5:Y:S01]  /*7300*/  LDG.E.U16 R24, desc[UR10][R24.64] ;  /* 0x0000000a18187981 */ /* 0x000f62000c1e1500 */
[----:B------:R-:W-:-:S03]  /*7310*/  IMAD.WIDE R34, R0, 0x2, R34 ;  /* 0x0000000200227825 */ /* 0x000fc600078e0222 */
[----:B------:R1:W5:Y:S01]  /*7320*/  LDG.E.U16 R27, desc[UR10][R32.64] ;  /* 0x0000000a201b7981 */ /* 0x000362000c1e1500 */
[----:B0-----:R-:W-:-:S03]  /*7330*/  IMAD.WIDE R28, R0, 0x2, R40 ;  /* 0x00000002001c7825 */ /* 0x001fc600078e0228 */
[----:B------:R-:W5:Y:S04]  /*7340*/  LDL.64 R40, [R1+0x590] ;  /* 0x0005900001287983 */ /* 0x000f680000100a00 */
[----:B------:R-:W5:Y:S01]  /*7350*/  LDG.E.U16 R28, desc[UR10][R28.64] ;  /* 0x0000000a1c1c7981 */ /* 0x000f62000c1e1500 */
[----:B-1----:R-:W-:-:S03]  /*7360*/  IMAD.WIDE R32, R0, 0x2, R52 ;  /* 0x0000000200207825 */ /* 0x002fc600078e0234 */
[----:B------:R-:W5:Y:S04]  /*7370*/  LDL.64 R52, [R1+0x560] ;  /* 0x0005600001347983 */ /* 0x000f680000100a00 */
[----:B------:R0:W5:Y:S04]  /*7380*/  LDG.E.U16 R25, desc[UR10][R34.64] ;  /* 0x0000000a22197981 */ /* 0x000168000c1e1500 */
[----:B------:R1:W5:Y:S04]  /*7390*/  LDG.E.U16 R29, desc[UR10][R30.64] ;  /* 0x0000000a1e1d7981 */ /* 0x000368000c1e1500 */
[----:B------:R-:W5:Y:S01]  /*73a0*/  LDG.E.U16 R32, desc[UR10][R32.64] ;  /* 0x0000000a20207981 */ /* 0x000f62000c1e1500 */
[----:B0-----:R-:W-:-:S03]  /*73b0*/  IMAD.WIDE R34, R0, 0x2, R50 ;  /* 0x0000000200227825 */ /* 0x001fc600078e0232 */
[----:B------:R-:W5:Y:S01]  /*73c0*/  LDL.64 R50, [R1+0x548] ;  /* 0x0005480001327983 */ /* 0x000f620000100a00 */
[----:B-1----:R-:W-:-:S03]  /*73d0*/  IMAD.WIDE R30, R0, 0x2, R54 ;  /* 0x00000002001e7825 */ /* 0x002fc600078e0236 */
[----:B------:R-:W5:Y:S04]  /*73e0*/  LDL.64 R54, [R1+0x550] ;  /* 0x0005500001367983 */ /* 0x000f680000100a00 */
[----:B------:R-:W5:Y:S04]  /*73f0*/  LDG.E.U16 R30, desc[UR10][R30.64] ;  /* 0x0000000a1e1e7981 */ /* 0x000f68000c1e1500 */
[----:B------:R-:W5:Y:S01]  /*7400*/  LDG.E.U16 R34, desc[UR10][R34.64] ;  /* 0x0000000a22227981 */ /* 0x000f62000c1e1500 */
[----:B--2---:R-:W-:-:S05]  /*7410*/  IMAD.WIDE R36, R0, 0x2, R36 ;  /* 0x0000000200247825 */ /* 0x004fca00078e0224 */
[----:B------:R0:W2:Y:S02]  /*7420*/  LDG.E.U16 R33, desc[UR10][R36.64] ;  /* 0x0000000a24217981 */ /* 0x0000a4000c1e1500 */
[C---:B0-----:R-:W-:Y:S02]  /*7430*/  IMAD.WIDE R36, R0.reuse, 0x2, R162 ;  /* 0x0000000200247825 */ /* 0x041fe400078e02a2 */
[----:B------:R-:W2:Y:S04]  /*7440*/  LDL.64 R162, [R1+0x528] ;  /* 0x0005280001a27983 */ /* 0x000ea80000100a00 */
[----:B------:R-:W2:Y:S01]  /*7450*/  LDG.E.U16 R36, desc[UR10][R36.64] ;  /* 0x0000000a24247981 */ /* 0x000ea2000c1e1500 */
[----:B---3--:R-:W-:-:S04]  /*7460*/  IMAD.WIDE R46, R0, 0x2, R46 ;  /* 0x00000002002e7825 */ /* 0x008fc800078e022e */
[----:B------:R-:W-:-:S04]  /*7470*/  IMAD.WIDE R48, R0, 0x2, R48 ;  /* 0x0000000200307825 */ /* 0x000fc800078e0230 */
[----:B----4-:R-:W-:-:S04]  /*7480*/  IMAD.WIDE R42, R0, 0x2, R42 ;  /* 0x00000002002a7825 */ /* 0x010fc800078e022a */
[C---:B-----5:R-:W-:Y:S01]  /*7490*/  IMAD.WIDE R38, R0.reuse, 0x2, R38 ;  /* 0x0000000200267825 */ /* 0x060fe200078e0226 */
[----:B------:R0:W3:Y:S04]  /*74a0*/  LDG.E.U16 R37, desc[UR10][R42.64] ;  /* 0x0000000a2a257981 */ /* 0x0000e8000c1e1500 */
[----:B------:R1:W4:Y:S01]  /*74b0*/  LDG.E.U16 R31, desc[UR10][R38.64] ;  /* 0x0000000a261f7981 */ /* 0x000322000c1e1500 */
[----:B------:R-:W-:-:S04]  /*74c0*/  IMAD.WIDE R44, R0, 0x2, R44 ;  /* 0x00000002002c7825 */ /* 0x000fc800078e022c */
[C---:B0-----:R-:W-:Y:S01]  /*74d0*/  IMAD.WIDE R42, R0.reuse, 0x2, R64 ;  /* 0x00000002002a7825 */ /* 0x041fe200078e0240 */
[----:B------:R0:W5:Y:S03]  /*74e0*/  LDG.E.U16 R35, desc[UR10][R44.64] ;  /* 0x0000000a2c237981 */ /* 0x000166000c1e1500 */
[C---:B-1----:R-:W-:Y:S02]  /*74f0*/  IMAD.WIDE R38, R0.reuse, 0x2, R146 ;  /* 0x0000000200267825 */ /* 0x042fe400078e0292 */
[----:B------:R-:W3:Y:S04]  /*7500*/  LDG.E.U16 R42, desc[UR10][R42.64] ;  /* 0x0000000a2a2a7981 */ /* 0x000ee8000c1e1500 */
[----:B------:R-:W3:Y:S01]  /*7510*/  LDG.E.U16 R38, desc[UR10][R38.64] ;  /* 0x0000000a26267981 */ /* 0x000ee2000c1e1500 */
[----:B------:R-:W-:-:S03]  /*7520*/  IMAD.WIDE R40, R0, 0x2, R40 ;  /* 0x0000000200287825 */ /* 0x000fc600078e0228 */
[----:B------:R1:W3:Y:S04]  /*7530*/  LDG.E.U16 R43, desc[UR10][R46.64] ;  /* 0x0000000a2e2b7981 */ /* 0x0002e8000c1e1500 */
[----:B------:R1:W3:Y:S01]  /*7540*/  LDG.E.U16 R39, desc[UR10][R40.64] ;  /* 0x0000000a28277981 */ /* 0x0002e2000c1e1500 */
[----:B0-----:R-:W-:-:S04]  /*7550*/  IMAD.WIDE R44, R0, 0x2, R62 ;  /* 0x00000002002c7825 */ /* 0x001fc800078e023e */
[C---:B-1----:R-:W-:Y:S02]  /*7560*/  IMAD.WIDE R46, R0.reuse, 0x2, R60 ;  /* 0x00000002002e7825 */ /* 0x042fe400078e023c */
[----:B------:R-:W3:Y:S02]  /*7570*/  LDG.E.U16 R44, desc[UR10][R44.64] ;  /* 0x0000000a2c2c7981 */ /* 0x000ee4000c1e1500 */
[C---:B------:R-:W-:Y:S02]  /*7580*/  IMAD.WIDE R40, R0.reuse, 0x2, R144 ;  /* 0x0000000200287825 */ /* 0x040fe400078e0290 */
[----:B------:R-:W3:Y:S02]  /*7590*/  LDG.E.U16 R46, desc[UR10][R46.64] ;  /* 0x0000000a2e2e7981 */ /* 0x000ee4000c1e1500 */
[C---:B------:R-:W-:Y:S02]  /*75a0*/  IMAD.WIDE R52, R0.reuse, 0x2, R52 ;  /* 0x0000000200347825 */ /* 0x040fe400078e0234 */
[----:B------:R-:W3:Y:S04]  /*75b0*/  LDG.E.U16 R40, desc[UR10][R40.64] ;  /* 0x0000000a28287981 */ /* 0x000ee8000c1e1500 */
[----:B------:R0:W3:Y:S01]  /*75c0*/  LDG.E.U16 R45, desc[UR10][R52.64] ;  /* 0x0000000a342d7981 */ /* 0x0000e2000c1e1500 */
[----:B------:R-:W-:-:S03]  /*75d0*/  IMAD.WIDE R54, R0, 0x2, R54 ;  /* 0x0000000200367825 */ /* 0x000fc600078e0236 */
[----:B------:R1:W3:Y:S04]  /*75e0*/  LDG.E.U16 R41, desc[UR10][R48.64] ;  /* 0x0000000a30297981 */ /* 0x0002e8000c1e1500 */
[----:B------:R1:W3:Y:S01]  /*75f0*/  LDG.E.U16 R47, desc[UR10][R54.64] ;  /* 0x0000000a362f7981 */ /* 0x0002e2000c1e1500 */
[----:B0-----:R-:W-:-:S04]  /*7600*/  IMAD.WIDE R52, R0, 0x2, R56 ;  /* 0x0000000200347825 */ /* 0x001fc800078e0238 */
[----:B-1----:R-:W-:-:S04]  /*7610*/  IMAD.WIDE R48, R0, 0x2, R50 ;  /* 0x0000000200307825 */ /* 0x002fc800078e0232 */
[C---:B------:R-:W-:Y:S02]  /*7620*/  IMAD.WIDE R54, R66.reuse, 0x2, R214 ;  /* 0x0000000242367825 */ /* 0x040fe400078e02d6 */
[----:B------:R-:W3:Y:S02]  /*7630*/  LDG.E.U16 R48, desc[UR10][R48.64] ;  /* 0x0000000a30307981 */ /* 0x000ee4000c1e1500 */
[----:B------:R-:W-:Y:S02]  /*7640*/  IMAD.SHL.U32 R62, R66, 0x2, RZ ;  /* 0x00000002423e7824 */ /* 0x000fe400078e00ff */
[----:B------:R-:W-:-:S05]  /*7650*/  IMAD.WIDE R54, R0, 0x2, R54 ;  /* 0x0000000200367825 */ /* 0x000fca00078e0236 */
[----:B------:R-:W3:Y:S04]  /*7660*/  LDG.E.U16 R225, desc[UR10][R54.64] ;  /* 0x0000000a36e17981 */ /* 0x000ee8000c1e1500 */
[----:B------:R0:W3:Y:S02]  /*7670*/  LDG.E.U16 R49, desc[UR10][R52.64] ;  /* 0x0000000a34317981 */ /* 0x0000e4000c1e1500 */
[----:B0-----:R-:W-:-:S04]  /*7680*/  IMAD.WIDE R52, R66, 0x2, R212 ;  /* 0x0000000242347825 */ /* 0x001fc800078e02d4 */
[----:B------:R-:W-:-:S04]  /*7690*/  IMAD.WIDE R54, R62, 0x2, R214 ;  /* 0x000000023e367825 */ /* 0x000fc800078e02d6 */
[----:B------:R-:W-:-:S04]  /*76a0*/  IMAD.WIDE R52, R0, 0x2, R52 ;  /* 0x0000000200347825 */ /* 0x000fc800078e0234 */
[----:B------:R-:W-:Y:S01]  /*76b0*/  IMAD.WIDE R54, R0, 0x2, R54 ;  /* 0x0000000200367825 */ /* 0x000fe200078e0236 */
[----:B------:R0:W3:Y:S04]  /*76c0*/  LDG.E.U16 R223, desc[UR10][R52.64] ;  /* 0x0000000a34df7981 */ /* 0x0000e8000c1e1500 */
[----:B------:R1:W3:Y:S01]  /*76d0*/  LDG.E.U16 R205, desc[UR10][R54.64] ;  /* 0x0000000a36cd7981 */ /* 0x0002e2000c1e1500 */
[----:B0-----:R-:W-:-:S04]  /*76e0*/  IMAD.WIDE R52, R62, 0x2, R212 ;  /* 0x000000023e347825 */ /* 0x001fc800078e02d4 */
[C---:B-1----:R-:W-:Y:S02]  /*76f0*/  IMAD.WIDE R54, R0.reuse, 0x2, R168 ;  /* 0x0000000200367825 */ /* 0x042fe400078e02a8 */
[----:B------:R-:W3:Y:S02]  /*7700*/  LDL.64 R168, [R1+0x4f0] ;  /* 0x0004f00001a87983 */ /* 0x000ee40000100a00 */
[----:B------:R-:W-:-:S05]  /*7710*/  IMAD.WIDE R52, R0, 0x2, R52 ;  /* 0x0000000200347825 */ /* 0x000fca00078e0234 */
[----:B------:R2:W3:Y:S02]  /*7720*/  LDG.E.U16 R203, desc[UR10][R52.64] ;  /* 0x0000000a34cb7981 */ /* 0x0004e4000c1e1500 */
[----:B--2---:R-:W-:Y:S02]  /*7730*/  IMAD.WIDE R52, R0, 0x2, R162 ;  /* 0x0000000200347825 */ /* 0x004fe400078e02a2 */
[----:B------:R-:W2:Y:S02]  /*7740*/  LDL.64 R162, [R1+0x4e8] ;  /* 0x0004e80001a27983 */ /* 0x000ea40000100a00 */
[C---:B------:R-:W-:Y:S01]  /*7750*/  IMAD.WIDE R50, R66.reuse, 0x2, R218 ;  /* 0x0000000242327825 */ /* 0x040fe200078e02da */
[----:B------:R-:W-:Y:S01]  /*7760*/  SHF.L.U32 R59, R66, 0x2, RZ ;  /* 0x00000002423b7819 */ /* 0x000fe200000006ff */
[----:B------:R-:W4:Y:S02]  /*7770*/  LDG.E.U16 R52, desc[UR10][R52.64] ;  /* 0x0000000a34347981 */ /* 0x000f24000c1e1500 */
[----:B------:R-:W-:-:S05]  /*7780*/  IMAD.WIDE R50, R0, 0x2, R50 ;  /* 0x0000000200327825 */ /* 0x000fca00078e0232 */
[----:B------:R0:W4:Y:S01]  /*7790*/  LDG.E.U16 R231, desc[UR10][R50.64] ;  /* 0x0000000a32e77981 */ /* 0x000122000c1e1500 */
[----:B------:R-:W-:-:S04]  /*77a0*/  IMAD.WIDE R56, R66, 0x2, R216 ;  /* 0x0000000242387825 */ /* 0x000fc800078e02d8 */
[----:B0-----:R-:W-:-:S04]  /*77b0*/  IMAD.WIDE R50, R62, 0x2, R218 ;  /* 0x000000023e327825 */ /* 0x001fc800078e02da */
[----:B------:R-:W-:Y:S02]  /*77c0*/  IMAD R66, R66, 0x3, RZ ;  /* 0x0000000342427824 */ /* 0x000fe400078e02ff */
[----:B------:R-:W-:-:S04]  /*77d0*/  IMAD.WIDE R50, R0, 0x2, R50 ;  /* 0x0000000200327825 */ /* 0x000fc800078e0232 */
[----:B------:R-:W-:Y:S01]  /*77e0*/  IMAD.WIDE R56, R0, 0x2, R56 ;  /* 0x0000000200387825 */ /* 0x000fe200078e0238 */
[----:B------:R0:W4:Y:S04]  /*77f0*/  LDG.E.U16 R221, desc[UR10][R50.64] ;  /* 0x0000000a32dd7981 */ /* 0x000128000c1e1500 */
[----:B------:R1:W4:Y:S01]  /*7800*/  LDG.E.U16 R227, desc[UR10][R56.64] ;  /* 0x0000000a38e37981 */ /* 0x000322000c1e1500 */
[----:B0-----:R-:W-:-:S04]  /*7810*/  IMAD.WIDE R50, R66, 0x2, R218 ;  /* 0x0000000242327825 */ /* 0x001fc800078e02da */
[----:B-1----:R-:W-:-:S04]  /*7820*/  IMAD.WIDE R56, R62, 0x2, R216 ;  /* 0x000000023e387825 */ /* 0x002fc800078e02d8 */
[----:B------:R-:W-:-:S04]  /*7830*/  IMAD.WIDE R50, R0, 0x2, R50 ;  /* 0x0000000200327825 */ /* 0x000fc800078e0232 */
[C---:B------:R-:W-:Y:S01]  /*7840*/  IMAD.WIDE R56, R0.reuse, 0x2, R56 ;  /* 0x0000000200387825 */ /* 0x040fe200078e0238 */
[----:B------:R0:W4:Y:S03]  /*7850*/  LDG.E.U16 R201, desc[UR10][R50.64] ;  /* 0x0000000a32c97981 */ /* 0x000126000c1e1500 */
[----:B------:R-:W-:Y:S01]  /*7860*/  IMAD.WIDE R60, R59, 0x2, R212 ;  /* 0x000000023b3c7825 */ /* 0x000fe200078e02d4 */
[----:B------:R1:W4:Y:S03]  /*7870*/  LDG.E.U16 R207, desc[UR10][R56.64] ;  /* 0x0000000a38cf7981 */ /* 0x000326000c1e1500 */
[C---:B0-----:R-:W-:Y:S02]  /*7880*/  IMAD.WIDE R50, R0.reuse, 0x2, R178 ;  /* 0x0000000200327825 */ /* 0x041fe400078e02b2 */
[----:B------:R-:W4:Y:S02]  /*7890*/  LDL.64 R178, [R1+0x4c8] ;  /* 0x0004c80001b27983 */ /* 0x000f240000100a00 */
[----:B-1----:R-:W-:-:S02]  /*78a0*/  IMAD.WIDE R56, R0, 0x2, R166 ;  /* 0x0000000200387825 */ /* 0x002fc400078e02a6 */
[----:B------:R-:W4:Y:S02]  /*78b0*/  LDG.E.U16 R50, desc[UR10][R50.64] ;  /* 0x0000000a32327981 */ /* 0x000f24000c1e1500 */
[C---:B------:R-:W-:Y:S02]  /*78c0*/  IMAD.WIDE R60, R0.reuse, 0x2, R60 ;  /* 0x00000002003c7825 */ /* 0x040fe400078e023c */
[----:B------:R0:W4:Y:S04]  /*78d0*/  LDG.E.U16 R53, desc[UR10][R56.64] ;  /* 0x0000000a38357981 */ /* 0x000128000c1e1500 */
[----:B------:R1:W4:Y:S04]  /*78e0*/  LDG.E.U16 R211, desc[UR10][R60.64] ;  /* 0x0000000a3cd37981 */ /* 0x000328000c1e1500 */
[----:B------:R5:W4:Y:S01]  /*78f0*/  LDG.E.U16 R51, desc[UR10][R54.64] ;  /* 0x0000000a36337981 */ /* 0x000b22000c1e1500 */
[----:B0-----:R-:W-:-:S03]  /*7900*/  IMAD.WIDE R56, R0, 0x2, R174 ;  /* 0x0000000200387825 */ /* 0x001fc600078e02ae */
[----:B------:R-:W4:Y:S01]  /*7910*/  LDL.64 R166, [R1+0x4e0] ;  /* 0x0004e00001a67983 */ /* 0x000f220000100a00 */
[----:B-1----:R-:W-:-:S03]  /*7920*/  IMAD.WIDE R60, R59, 0x2, R214 ;  /* 0x000000023b3c7825 */ /* 0x002fc600078e02d6 */
[----:B------:R-:W4:Y:S01]  /*7930*/  LDL.64 R174, [R1+0x4b0] ;  /* 0x0004b00001ae7983 */ /* 0x000f220000100a00 */
[----:B-----5:R-:W-:-:S03]  /*7940*/  IMAD.WIDE R54, R0, 0x2, R176 ;  /* 0x0000000200367825 */ /* 0x020fc600078e02b0 */
[----:B------:R-:W5:Y:S04]  /*7950*/  LDL.64 R176, [R1+0x4b8] ;  /* 0x0004b80001b07983 */ /* 0x000f680000100a00 */
[----:B------:R-:W5:Y:S01]  /*7960*/  LDG.E.U16 R54, desc[UR10][R54.64] ;  /* 0x0000000a36367981 */ /* 0x000f62000c1e1500 */
[----:B------:R-:W-:-:S04]  /*7970*/  IMAD.WIDE R64, R59, 0x2, R218 ;  /* 0x000000023b407825 */ /* 0x000fc800078e02da */
[----:B------:R-:W-:Y:S01]  /*7980*/  IMAD.WIDE R62, R59, 0x2, R216 ;  /* 0x000000023b3e7825 */ /* 0x000fe200078e02d8 */
[----:B------:R0:W5:Y:S03]  /*7990*/  LDG.E.U16 R55, desc[UR10][R56.64] ;  /* 0x0000000a38377981 */ /* 0x000166000c1e1500 */
[----:B------:R-:W-:-:S04]  /*79a0*/  IMAD.WIDE R60, R0, 0x2, R60 ;  /* 0x00000002003c7825 */ /* 0x000fc800078e023c */
[C---:B------:R-:W-:Y:S02]  /*79b0*/  IMAD.WIDE R62, R0.reuse, 0x2, R62 ;  /* 0x00000002003e7825 */ /* 0x040fe400078e023e */
[----:B------:R-:W5:Y:S02]  /*79c0*/  LDG.E.U16 R60, desc[UR10][R60.64] ;  /* 0x0000000a3c3c7981 */ /* 0x000f64000c1e1500 */
[C---:B0-----:R-:W-:Y:S02]  /*79d0*/  IMAD.WIDE R56, R0.reuse, 0x2, R172 ;  /* 0x0000000200387825 */ /* 0x041fe400078e02ac */
[----:B------:R-:W5:Y:S04]  /*79e0*/  LDG.E.U16 R62, desc[UR10][R62.64] ;  /* 0x0000000a3e3e7981 */ /* 0x000f68000c1e1500 */
[----:B------:R0:W5:Y:S01]  /*79f0*/  LDG.E.U16 R59, desc[UR10][R56.64] ;  /* 0x0000000a383b7981 */ /* 0x000162000c1e1500 */
[----:B------:R-:W-:-:S03]  /*7a00*/  IMAD.WIDE R64, R0, 0x2, R64 ;  /* 0x0000000200407825 */ /* 0x000fc600078e0240 */
[----:B------:R-:W5:Y:S04]  /*7a10*/  LDL.64 R172, [R1+0x4a8] ;  /* 0x0004a80001ac7983 */ /* 0x000f680000100a00 */
[----:B------:R-:W5:Y:S01]  /*7a20*/  LDG.E.U16 R64, desc[UR10][R64.64] ;  /* 0x0000000a40407981 */ /* 0x000f62000c1e1500 */
[----:B0-----:R-:W-:-:S03]  /*7a30*/  IMAD.WIDE R56, R0, 0x2, R170 ;  /* 0x0000000200387825 */ /* 0x001fc600078e02aa */
[----:B------:R-:W5:Y:S04]  /*7a40*/  LDL.64 R170, [R1+0x4a0] ;  /* 0x0004a00001aa7983 */ /* 0x000f680000100a00 */
[----:B------:R0:W5:Y:S02]  /*7a50*/  LDG.E.U16 R61, desc[UR10][R56.64] ;  /* 0x0000000a383d7981 */ /* 0x000164000c1e1500 */
[C---:B0-----:R-:W-:Y:S02]  /*7a60*/  IMAD.WIDE R56, R0.reuse, 0x2, R164 ;  /* 0x0000000200387825 */ /* 0x041fe400078e02a4 */
[----:B------:R-:W5:Y:S04]  /*7a70*/  LDL.64 R164, [R1+0x4d0] ;  /* 0x0004d00001a47983 */ /* 0x000f680000100a00 */
[----:B------:R3:W5:Y:S02]  /*7a80*/  LDG.E.U16 R63, desc[UR10][R56.64] ;  /* 0x0000000a383f7981 */ /* 0x000764000c1e1500 */
[----:B---3--:R-:W-:-:S02]  /*7a90*/  IMAD.WIDE R56, R0, 0x2, R168 ;  /* 0x0000000200387825 */ /* 0x008fc400078e02a8 */
[----:B------:R-:W3:Y:S04]  /*7aa0*/  LDL.64 R168, [R1+0x498] ;  /* 0x0004980001a87983 */ /* 0x000ee80000100a00 */
[----:B------:R2:W3:Y:S02]  /*7ab0*/  LDG.E.U16 R65, desc[UR10][R56.64] ;  /* 0x0000000a38417981 */ /* 0x0004e4000c1e1500 */
[----:B--2---:R-:W-:Y:S02]  /*7ac0*/  IMAD.WIDE R56, R0, 0x2, R162 ;  /* 0x0000000200387825 */ /* 0x004fe400078e02a2 */
[----:B------:R-:W2:Y:S02]  /*7ad0*/  LDL.64 R162, [R1+0x4c0] ;  /* 0x0004c00001a27983 */ /* 0x000ea40000100a00 */
[----:B------:R-:W-:-:S04]  /*7ae0*/  IMAD.WIDE R146, R66, 0x2, R216 ;  /* 0x0000000242927825 */ /* 0x000fc800078e02d8 */
[----:B------:R-:W-:-:S04]  /*7af0*/  IMAD.WIDE R144, R66, 0x2, R214 ;  /* 0x0000000242907825 */ /* 0x000fc800078e02d6 */
[----:B------:R-:W-:-:S04]  /*7b00*/  IMAD.WIDE R66, R66, 0x2, R212 ;  /* 0x0000000242427825 */ /* 0x000fc800078e02d4 */
[----:B------:R-:W-:-:S04]  /*7b10*/  IMAD.WIDE R66, R0, 0x2, R66 ;  /* 0x0000000200427825 */ /* 0x000fc800078e0242 */
[C---:B------:R-:W-:Y:S02]  /*7b20*/  IMAD.WIDE R144, R0.reuse, 0x2, R144 ;  /* 0x0000000200907825 */ /* 0x040fe400078e0290 */
[----:B------:R-:W3:Y:S02]  /*7b30*/  LDG.E.U16 R66, desc[UR10][R66.64] ;  /* 0x0000000a42427981 */ /* 0x000ee4000c1e1500 */
[C---:B------:R-:W-:Y:S02]  /*7b40*/  IMAD.WIDE R146, R0.reuse, 0x2, R146 ;  /* 0x0000000200927825 */ /* 0x040fe400078e0292 */
[----:B------:R-:W3:Y:S04]  /*7b50*/  LDG.E.U16 R144, desc[UR10][R144.64] ;  /* 0x0000000a90907981 */ /* 0x000ee8000c1e1500 */
[----:B------:R-:W3:Y:S04]  /*7b60*/  LDG.E.U16 R146, desc[UR10][R146.64] ;  /* 0x0000000a92927981 */ /* 0x000ee8000c1e1500 */
[----:B------:R4:W3:Y:S02]  /*7b70*/  LDG.E.U16 R67, desc[UR10][R56.64] ;  /* 0x0000000a38437981 */ /* 0x0008e4000c1e1500 */
[----:B----4-:R-:W-:-:S02]  /*7b80*/  IMAD.WIDE R56, R0, 0x2, R166 ;  /* 0x0000000200387825 */ /* 0x010fc400078e02a6 */
[----:B------:R-:W4:Y:S04]  /*7b90*/  LDL.64 R166, [R1+0x490] ;  /* 0x0004900001a67983 */ /* 0x000f280000100a00 */
[----:B------:R0:W4:Y:S02]  /*7ba0*/  LDG.E.U16 R145, desc[UR10][R56.64] ;  /* 0x0000000a38917981 */ /* 0x000124000c1e1500 */
[C---:B0-----:R-:W-:Y:S02]  /*7bb0*/  IMAD.WIDE R56, R0.reuse, 0x2, R180 ;  /* 0x0000000200387825 */ /* 0x041fe400078e02b4 */
[----:B------:R-:W4:Y:S04]  /*7bc0*/  LDL.64 R180, [R1+0x468] ;  /* 0x0004680001b47983 */ /* 0x000f280000100a00 */
[----:B------:R5:W4:Y:S02]  /*7bd0*/  LDG.E.U16 R147, desc[UR10][R56.64] ;  /* 0x0000000a38937981 */ /* 0x000b24000c1e1500 */
[----:B-----5:R-:W-:-:S02]  /*7be0*/  IMAD.WIDE R56, R0, 0x2, R164 ;  /* 0x0000000200387825 */ /* 0x020fc400078e02a4 */
[----:B------:R-:W5:Y:S04]  /*7bf0*/  LDL.64 R164, [R1+0x488] ;  /* 0x0004880001a47983 */ /* 0x000f680000100a00 */
[----:B------:R0:W5:Y:S02]  /*7c00*/  LDG.E.U16 R202, desc[UR10][R56.64] ;  /* 0x0000000a38ca7981 */ /* 0x000164000c1e1500 */
[C---:B0-----:R-:W-:Y:S02]  /*7c10*/  IMAD.WIDE R56, R0.reuse, 0x2, R178 ;  /* 0x0000000200387825 */ /* 0x041fe400078e02b2 */
[----:B------:R-:W5:Y:S04]  /*7c20*/  LDL.64 R178, [R1+0x460] ;  /* 0x0004600001b27983 */ /* 0x000f680000100a00 */
[----:B------:R2:W5:Y:S02]  /*7c30*/  LDG.E.U16 R204, desc[UR10][R56.64] ;  /* 0x0000000a38cc7981 */ /* 0x000564000c1e1500 */
[----:B--2---:R-:W-:-:S02]  /*7c40*/  IMAD.WIDE R56, R0, 0x2, R162 ;  /* 0x0000000200387825 */ /* 0x004fc400078e02a2 */
[----:B------:R-:W2:Y:S04]  /*7c50*/  LDL.64 R162, [R1+0x480] ;  /* 0x0004800001a27983 */ /* 0x000ea80000100a00 */
[----:B------:R0:W2:Y:S02]  /*7c60*/  LDG.E.U16 R206, desc[UR10][R56.64] ;  /* 0x0000000a38ce7981 */ /* 0x0000a4000c1e1500 */
[C---:B0-----:R-:W-:Y:S02]  /*7c70*/  IMAD.WIDE R56, R0.reuse, 0x2, R176 ;  /* 0x0000000200387825 */ /* 0x041fe400078e02b0 */
[----:B------:R-:W2:Y:S04]  /*7c80*/  LDL.64 R176, [R1+0x458] ;  /* 0x0004580001b07983 */ /* 0x000ea80000100a00 */
[----:B------:R0:W2:Y:S02]  /*7c90*/  LDG.E.U16 R208, desc[UR10][R56.64] ;  /* 0x0000000a38d07981 */ /* 0x0000a4000c1e1500 */
[----:B0-----:R-:W-:-:S02]  /*7ca0*/  IMAD.WIDE R56, R0, 0x2, R174 ;  /* 0x0000000200387825 */ /* 0x001fc400078e02ae */
        /* <DEDUP_REMOVED lines=8> */
[C---:B---3--:R-:W-:Y:S02]  /*7d30*/  IMAD.WIDE R56, R0.reuse, 0x2, R168 ;  /* 0x0000000200387825 */ /* 0x048fe400078e02a8 */
[----:B------:R-:W3:Y:S04]  /*7d40*/  LDL.64 R168, [R1+0x438] ;  /* 0x0004380001a87983 */ /* 0x000ee80000100a00 */
[----:B------:R4:W3:Y:S02]  /*7d50*/  LDG.E.U16 R224, desc[UR10][R56.64] ;  /* 0x0000000a38e07981 */ /* 0x0008e4000c1e1500 */
[----:B----4-:R-:W-:-:S02]  /*7d60*/  IMAD.WIDE R56, R0, 0x2, R166 ;  /* 0x0000000200387825 */ /* 0x010fc400078e02a6 */
[----:B------:R-:W4:Y:S04]  /*7d70*/  LDL.64 R166, [R1+0x430] ;  /* 0x0004300001a67983 */ /* 0x000f280000100a00 */
[----:B------:R5:W3:Y:S02]  /*7d80*/  LDG.E.U16 R226, desc[UR10][R56.64] ;  /* 0x0000000a38e27981 */ /* 0x000ae4000c1e1500 */
[C---:B-----5:R-:W-:Y:S02]  /*7d90*/  IMAD.WIDE R56, R0.reuse, 0x2, R164 ;  /* 0x0000000200387825 */ /* 0x060fe400078e02a4 */
[----:B------:R-:W5:Y:S04]  /*7da0*/  LDL.64 R164, [R1+0x428] ;  /* 0x0004280001a47983 */ /* 0x000f680000100a00 */
[----:B------:R2:W5:Y:S02]  /*7db0*/  LDG.E.U16 R228, desc[UR10][R56.64] ;  /* 0x0000000a38e47981 */ /* 0x000564000c1e1500 */
[----:B--2---:R-:W-:-:S02]  /*7dc0*/  IMAD.WIDE R56, R0, 0x2, R162 ;  /* 0x0000000200387825 */ /* 0x004fc400078e02a2 */
[----:B------:R-:W2:Y:S04]  /*7dd0*/  LDL.64 R162, [R1+0x420] ;  /* 0x0004200001a27983 */ /* 0x000ea80000100a00 */
[----:B------:R0:W2:Y:S02]  /*7de0*/  LDG.E.U16 R230, desc[UR10][R56.64] ;  /* 0x0000000a38e67981 */ /* 0x0000a4000c1e1500 */
[----:B0-----:R-:W-:-:S05]  /*7df0*/  IMAD.WIDE R56, R0, 0x2, R186 ;  /* 0x0000000200387825 */ /* 0x001fca00078e02ba */
        /* <DEDUP_REMOVED lines=15> */
[----:B---3--:R-:W-:-:S05]  /*7ef0*/  IMAD.WIDE R56, R0, 0x2, R168 ;  /* 0x0000000200387825 */ /* 0x008fca00078e02a8 */
[----:B------:R4:W3:Y:S02]  /*7f00*/  LDG.E.U16 R248, desc[UR10][R56.64] ;  /* 0x0000000a38f87981 */ /* 0x0008e4000c1e1500 */
[----:B----4-:R-:W-:-:S05]  /*7f10*/  IMAD.WIDE R56, R0, 0x2, R166 ;  /* 0x0000000200387825 */ /* 0x010fca00078e02a6 */
[----:B------:R5:W4:Y:S02]  /*7f20*/  LDG.E.U16 R250, desc[UR10][R56.64] ;  /* 0x0000000a38fa7981 */ /* 0x000b24000c1e1500 */
[----:B-----5:R-:W-:-:S05]  /*7f30*/  IMAD.WIDE R56, R0, 0x2, R164 ;  /* 0x0000000200387825 */ /* 0x020fca00078e02a4 */
[----:B------:R2:W5:Y:S02]  /*7f40*/  LDG.E.U16 R252, desc[UR10][R56.64] ;  /* 0x0000000a38fc7981 */ /* 0x000564000c1e1500 */
[----:B--2---:R-:W-:-:S06]  /*7f50*/  IMAD.WIDE R56, R0, 0x2, R162 ;  /* 0x0000000200387825 */ /* 0x004fcc00078e02a2 */
[----:B------:R0:W2:Y:S02]  /*7f60*/  LDG.E.U16 R56, desc[UR10][R56.64] ;  /* 0x0000000a38387981 */ /* 0x0000a4000c1e1500 */
[----:B0-----:R-:W0:Y:S02]  /*7f70*/  S2R R57, SR_TID.X ;  /* 0x0000000000397919 */ /* 0x001e240000002100 */
[----:B0-----:R-:W-:-:S05]  /*7f80*/  LOP3.LUT R57, R57, 0x7f, RZ, 0xc0, !PT ;  /* 0x0000007f39397812 */ /* 0x001fca00078ec0ff */
[----:B------:R-:W-:Y:S01]  /*7f90*/  IMAD.SHL.U32 R57, R57, 0x2, RZ ;  /* 0x0000000239397824 */ /* 0x000fe200078e00ff */
[----:B------:R-:W-:Y:S06]  /*7fa0*/  BAR.SYNC.DEFER_BLOCKING 0x0 ;  /* 0x0000000000007b1d */ /* 0x000fec0000010000 */
[----:B------:R0:W-:Y:S02]  /*7fb0*/  STS.U16 [R57+UR6+0xa300], R243 ;  /* 0x00a300f339007988 */ /* 0x0001e40008000406 */
[----:B0-----:R-:W0:Y:S02]  /*7fc0*/  S2R R243, SR_TID.X ;  /* 0x0000000000f37919 */ /* 0x001e240000002100 */
[----:B------:R1:W-:Y:S04]  /*7fd0*/  STS.U16 [R57+UR6+0xc000], R22 ;  /* 0x00c0001639007988 */ /* 0x0003e80008000406 */
[----:B------:R0:W-:Y:S01]  /*7fe0*/  STS.U16 [R57+UR6+0xc200], R24 ;  /* 0x00c2001839007988 */ /* 0x0001e20008000406 */
[----:B-1----:R-:W-:-:S03]  /*7ff0*/  LOP3.LUT R22, R57, 0x10, RZ, 0x3c, !PT ;  /* 0x0000001039167812 */ /* 0x002fc600078e3cff */
[----:B------:R-:W-:Y:S04]  /*8000*/  STS.U16 [R57+UR6+0x8000], R191 ;  /* 0x008000bf39007988 */ /* 0x000fe80008000406 */
[----:B------:R-:W-:Y:S04]  /*8010*/  STS.U16 [R57+UR6+0x8100], R161 ;  /* 0x008100a139007988 */ /* 0x000fe80008000406 */
[----:B------:R-:W-:Y:S04]  /*8020*/  STS.U16 [R57+UR6+0x8200], R160 ;  /* 0x008200a039007988 */ /* 0x000fe80008000406 */
[----:B------:R-:W-:Y:S04]  /*8030*/  STS.U16 [R57+UR6+0x8300], R159 ;  /* 0x0083009f39007988 */ /* 0x000fe80008000406 */
[----:B------:R-:W-:Y:S01]  /*8040*/  STS.U16 [R57+UR6+0xa000], R249 ;  /* 0x00a000f939007988 */ /* 0x000fe20008000406 */
[----:B0-----:R-:W-:-:S03]  /*8050*/  LOP3.LUT R24, R243, 0x7, RZ, 0xc0, !PT ;  /* 0x00000007f3187812 */ /* 0x001fc600078ec0ff */
[----:B------:R-:W-:Y:S04]  /*8060*/  STS.U16 [R57+UR6+0xa100], R247 ;  /* 0x00a100f739007988 */ /* 0x000fe80008000406 */
[----:B------:R-:W-:Y:S04]  /*8070*/  STS.U16 [R57+UR6+0xa200], R245 ;  /* 0x00a200f539007988 */ /* 0x000fe80008000406 */
[----:B------:R0:W-:Y:S04]  /*8080*/  STS.U16 [R57+UR6+0xc100], R23 ;  /* 0x00c1001739007988 */ /* 0x0001e80008000406 */
[----:B------:R1:W-:Y:S04]  /*8090*/  STS.U16 [R57+UR6+0xc300], R25 ;  /* 0x00c3001939007988 */ /* 0x0003e80008000406 */
[----:B------:R-:W-:Y:S01]  /*80a0*/  STS.U16 [R57+UR6+0xe000], R54 ;  /* 0x00e0003639007988 */ /* 0x000fe20008000406 */
[----:B0-----:R-:W-:-:S03]  /*80b0*/  LOP3.LUT R23, R243, 0x60, RZ, 0xc0, !PT ;  /* 0x00000060f3177812 */ /* 0x001fc600078ec0ff */
[----:B------:R0:W-:Y:S04]  /*80c0*/  STS.U16 [R57+UR6+0xe100], R55 ;  /* 0x00e1003739007988 */ /* 0x0001e80008000406 */
        /* <DEDUP_REMOVED lines=18> */
[----:B-1----:R-:W-:-:S02]  /*81f0*/  IMAD.SHL.U32 R25, R24, 0x40, RZ ;  /* 0x0000004018197824 */ /* 0x002fc400078e00ff */
[----:B------:R-:W-:Y:S01]  /*8200*/  IMAD R23, R23, 0x10, R24 ;  /* 0x0000001017177824 */ /* 0x000fe200078e0218 */
[----:B0-----:R-:W2:Y:S01]  /*8210*/  LDL.64 R54, [R1+0x3f0] ;  /* 0x0003f00001367983 */ /* 0x001ea20000100a00 */
[----:B---3--:R-:W-:-:S04]  /*8220*/  SHF.L.U32 R22, R243, 0x3, RZ ;  /* 0x00000003f3167819 */ /* 0x008fc800000006ff */
[----:B------:R-:W-:Y:S02]  /*8230*/  LOP3.LUT R22, R22, 0x30, RZ, 0xc0, !PT ;  /* 0x0000003016167812 */ /* 0x000fe400078ec0ff */
[----:B------:R-:W-:Y:S02]  /*8240*/  SHF.L.U32 R23, R23, 0x4, RZ ;  /* 0x0000000417177819 */ /* 0x000fe400000006ff */
[----:B------:R-:W-:Y:S01]  /*8250*/  LOP3.LUT R22, R25, R22, RZ, 0xfc, !PT ;  /* 0x0000001619167212 */ /* 0x000fe200078efcff */
[----:B------:R-:W-:-:S05]  /*8260*/  IMAD.SHL.U32 R25, R243, 0x2, RZ ;  /* 0x00000002f3197824 */ /* 0x000fca00078e00ff */
[--C-:B------:R-:W-:Y:S02]  /*8270*/  LOP3.LUT R23, R23, 0x30, R25.reuse, 0x78, !PT ;  /* 0x0000003017177812 */ /* 0x100fe400078e7819 */
[----:B------:R-:W-:Y:S02]  /*8280*/  LOP3.LUT R22, R22, 0x10, R25, 0x78, !PT ;  /* 0x0000001016167812 */ /* 0x000fe400078e7819 */
[----:B------:R-:W-:Y:S01]  /*8290*/  LOP3.LUT R25, R243, 0x10, RZ, 0xc0, !PT ;  /* 0x00000010f3197812 */ /* 0x000fe200078ec0ff */
[----:B------:R-:W-:Y:S01]  /*82a0*/  IMAD R23, R24, 0x400, R23 ;  /* 0x0000040018177824 */ /* 0x000fe200078e0217 */
[----:B------:R-:W-:Y:S02]  /*82b0*/  LOP3.LUT R24, R57, 0x20, RZ, 0x3c, !PT ;  /* 0x0000002039187812 */ /* 0x000fe400078e3cff */
[----:B------:R-:W-:Y:S02]  /*82c0*/  LEA R22, R25, R22, 0x5 ;  /* 0x0000001619167211 */ /* 0x000fe400078e28ff */
[C---:B------:R-:W-:Y:S01]  /*82d0*/  LOP3.LUT R25, R57.reuse, 0x30, RZ, 0x3c, !PT ;  /* 0x0000003039197812 */ /* 0x040fe200078e3cff */
        /* <DEDUP_REMOVED lines=32> */
[----:B0-----:R-:W-:-:S03]  /*84e0*/  LOP3.LUT R2, R57, 0x40, RZ, 0x3c, !PT ;  /* 0x0000004039027812 */ /* 0x001fc600078e3cff */
[----:B------:R-:W3:Y:S04]  /*84f0*/  LDL.64 R66, [R1+0x418] ;  /* 0x0004180001427983 */ /* 0x000ee80000100a00 */
[----:B------:R-:W3:Y:S01]  /*8500*/  LDL.64 R58, [R1+0x3f8] ;  /* 0x0003f800013a7983 */ /* 0x000ee20000100a00 */
[----:B-1----:R-:W-:Y:S02]  /*8510*/  LOP3.LUT R25, R243, 0x7f, RZ, 0xc0, !PT ;  /* 0x0000007ff3197812 */ /* 0x002fe400078ec0ff */
[----:B------:R-:W-:-:S03]  /*8520*/  LOP3.LUT R3, R57, 0x50, RZ, 0x3c, !PT ;  /* 0x0000005039037812 */ /* 0x000fc600078e3cff */
[----:B------:R-:W-:Y:S01]  /*8530*/  IMAD.SHL.U32 R25, R25, 0x2, RZ ;  /* 0x0000000219197824 */ /* 0x000fe200078e00ff */
[----:B------:R-:W-:Y:S01]  /*8540*/  LOP3.LUT R57, R57, 0x60, RZ, 0x3c, !PT ;  /* 0x0000006039397812 */ /* 0x000fe200078e3cff */
[----:B------:R-:W-:Y:S03]  /*8550*/  STS.U16 [R2+UR6+0x9000], R64 ;  /* 0x0090004002007988 */ /* 0x000fe60008000406 */
[----:B------:R-:W-:Y:S01]  /*8560*/  LOP3.LUT R25, R25, 0x70, RZ, 0x3c, !PT ;  /* 0x0000007019197812 */ /* 0x000fe200078e3cff */
        /* <DEDUP_REMOVED lines=61> */
[----:B-----5:R-:W-:Y:S04]  /*8940*/  STS.U16 [R25+UR6+0xfe00], R252 ;  /* 0x00fe00fc19007988 */ /* 0x020fe80008000406 */
[----:B--2---:R-:W-:Y:S01]  /*8950*/  STS.U16 [R25+UR6+0xff00], R56 ;  /* 0x00ff003819007988 */ /* 0x004fe20008000406 */
[----:B------:R-:W-:Y:S01]  /*8960*/  BAR.SYNC.DEFER_BLOCKING 0x0 ;  /* 0x0000000000007b1d */ /* 0x000fe20000010000 */
[----:B0-----:R-:W-:-:S02]  /*8970*/  LOP3.LUT R2, R22, 0x20, RZ, 0x3c, !PT ;  /* 0x0000002016027812 */ /* 0x001fc400078e3cff */
[----:B-1----:R-:W-:-:S03]  /*8980*/  LOP3.LUT R3, R23, 0x40, RZ, 0x3c, !PT ;  /* 0x0000004017037812 */ /* 0x002fc600078e3cff */
[----:B------:R-:W2:Y:S04]  /*8990*/  LDL.64 R64, [R1+0x410] ;  /* 0x0004100001407983 */ /* 0x000ea80000100a00 */
[----:B------:R-:W4:Y:S04]  /*89a0*/  LDL.64 R62, [R1+0x408] ;  /* 0x00040800013e7983 */ /* 0x000f280000100a00 */
[----:B------:R-:W5:Y:S04]  /*89b0*/  LDL.64 R60, [R1+0x400] ;  /* 0x00040000013c7983 */ /* 0x000f680000100a00 */
[----:B------:R-:W2:Y:S04]  /*89c0*/  LDL.64 R48, [R1+0x3e8] ;  /* 0x0003e80001307983 */ /* 0x000ea80000100a00 */
[----:B------:R-:W-:Y:S04]  /*89d0*/  LDSM.16.MT88.4 R4, [R22+UR6] ;  /* 0x000000061604783b */ /* 0x000fe80008004200 */
[----:B------:R-:W0:Y:S04]  /*89e0*/  LDSM.16.M88.4 R28, [R23+UR6+0x8000] ;  /* 0x00800006171c783b */ /* 0x000e280008000200 */
[----:B------:R-:W1:Y:S04]  /*89f0*/  LDSM.16.MT88.4 R36, [R2+UR6] ;  /* 0x000000060224783b */ /* 0x000e680008004200 */
[----:B------:R-:W1:Y:S04]  /*8a00*/  LDSM.16.MT88.4 R12, [R22+UR6+0x400] ;  /* 0x00040006160c783b */ /* 0x000e680008004200 */
[----:B------:R-:W3:Y:S04]  /*8a10*/  LDSM.16.MT88.4 R16, [R2+UR6+0x400] ;  /* 0x000400060210783b */ /* 0x000ee80008004200 */
[----:B------:R-:W-:Y:S04]  /*8a20*/  LDSM.16.MT88.4 R8, [R22+UR6+0x800] ;  /* 0x000800061608783b */ /* 0x000fe80008004200 */
[----:B------:R-:W3:Y:S04]  /*8a30*/  LDSM.16.M88.4 R32, [R3+UR6+0x8000] ;  /* 0x008000060320783b */ /* 0x000ee80008000200 */
[----:B------:R-:W3:Y:S04]  /*8a40*/  LDSM.16.MT88.4 R24, [R2+UR6+0x800] ;  /* 0x000800060218783b */ /* 0x000ee80008004200 */
[----:B------:R-:W2:Y:S04]  /*8a50*/  LDL.64 R46, [R1+0x3e0] ;  /* 0x0003e000012e7983 */ /* 0x000ea80000100a00 */
[----:B------:R-:W2:Y:S04]  /*8a60*/  LDL.64 R44, [R1+0x3d8] ;  /* 0x0003d800012c7983 */ /* 0x000ea80000100a00 */
[----:B------:R-:W2:Y:S01]  /*8a70*/  LDL.64 R42, [R1+0x3d0] ;  /* 0x0003d000012a7983 */ /* 0x000ea20000100a00 */
[-C--:B0-----:R-:W-:Y:S03]  /*8a80*/  HMMA.16816.F32 R4, R4, R28.reuse, RZ ;  /* 0x0000001c0404723c */ /* 0x081fe600000018ff */
[----:B------:R-:W2:Y:S04]  /*8a90*/  LDL.64 R40, [R1+0x3c8] ;  /* 0x0003c80001287983 */ /* 0x000ea80000100a00 */
[----:B------:R-:W2:Y:S01]  /*8aa0*/  LDL.LU R185, [R1+0x8] ;  /* 0x0000080001b97983 */ /* 0x000ea20000300800 */
[----:B-1----:R-:W-:Y:S03]  /*8ab0*/  HMMA.16816.F32 R36, R36, R28, RZ ;  /* 0x0000001c2424723c */ /* 0x002fe600000018ff */
[----:B------:R-:W2:Y:S04]  /*8ac0*/  LDL.LU R203, [R1+0xc] ;  /* 0x00000c0001cb7983 */ /* 0x000ea80000300800 */
[----:B------:R-:W2:Y:S04]  /*8ad0*/  LDL.LU R150, [R1+0x10] ;  /* 0x0000100001967983 */ /* 0x000ea80000300800 */
[----:B------:R-:W2:Y:S01]  /*8ae0*/  LDL.LU R151, [R1+0x14] ;  /* 0x0000140001977983 */ /* 0x000ea20000300800 */
[-C--:B------:R-:W-:Y:S03]  /*8af0*/  HMMA.16816.F32 R12, R12, R30.reuse, R4 ;  /* 0x0000001e0c0c723c */ /* 0x080fe60000001804 */
[----:B------:R-:W0:Y:S01]  /*8b00*/  LDSM.16.MT88.4 R4, [R22+UR6+0xc00] ;  /* 0x000c00061604783b */ /* 0x000e220008004200 */
[----:B------:R-:W1:Y:S04]  /*8b10*/  S2R R202, SR_TID.X ;  /* 0x0000000000ca7919 */ /* 0x000e680000002100 */
[----:B---3--:R-:W-:Y:S01]  /*8b20*/  HMMA.16816.F32 R28, R16, R30, R36 ;  /* 0x0000001e101c723c */ /* 0x008fe20000001824 */
[----:B------:R-:W3:Y:S04]  /*8b30*/  LDSM.16.MT88.4 R16, [R2+UR6+0xc00] ;  /* 0x000c00060210783b */ /* 0x000ee80008004200 */
[----:B------:R-:W-:Y:S04]  /*8b40*/  LDSM.16.M88.4 R36, [R23+UR6+0x8080] ;  /* 0x008080061724783b */ /* 0x000fe80008000200 */
[----:B------:R-:W2:Y:S03]  /*8b50*/  LDL.64 R50, [R1+0x190] ;  /* 0x0001900001327983 */ /* 0x000ea60000100a00 */
[-C--:B------:R-:W-:Y:S01]  /*8b60*/  HMMA.16816.F32 R8, R8, R32.reuse, R12 ;  /* 0x000000200808723c */ /* 0x080fe2000000180c */
[----:B------:R-:W1:Y:S04]  /*8b70*/  LDSM.16.MT88.4 R12, [R22+UR6+0x1000] ;  /* 0x00100006160c783b */ /* 0x000e680008004200 */
[----:B------:R-:W2:Y:S03]  /*8b80*/  LDL.64 R52, [R1+0x180] ;  /* 0x0001800001347983 */ /* 0x000ea60000100a00 */
[----:B------:R-:W-:Y:S01]  /*8b90*/  HMMA.16816.F32 R24, R24, R32, R28 ;  /* 0x000000201818723c */ /* 0x000fe2000000181c */
[----:B------:R-:W1:Y:S04]  /*8ba0*/  LDSM.16.MT88.4 R28, [R2+UR6+0x1000] ;  /* 0x00100006021c783b */ /* 0x000e680008004200 */
[----:B------:R-:W2:Y:S04]  /*8bb0*/  LDL.64 R56, [R1+0xc8] ;  /* 0x0000c80001387983 */ /* 0x000ea80000100a00 */
[----:B------:R-:W2:Y:S03]  /*8bc0*/  LDL.64 R220, [R1+0xb8] ;  /* 0x0000b80001dc7983 */ /* 0x000ea60000100a00 */
[-C--:B0-----:R-:W-:Y:S01]  /*8bd0*/  HMMA.16816.F32 R4, R4, R34.reuse, R8 ;  /* 0x000000220404723c */ /* 0x081fe20000001808 */
[----:B------:R-:W0:Y:S04]  /*8be0*/  LDSM.16.MT88.4 R8, [R22+UR6+0x1400] ;  /* 0x001400061608783b */ /* 0x000e280008004200 */
[----:B------:R-:W2:Y:S03]  /*8bf0*/  LDL.64 R190, [R1+0x98] ;  /* 0x0000980001be7983 */ /* 0x000ea60000100a00 */
[----:B---3--:R-:W-:Y:S01]  /*8c00*/  HMMA.16816.F32 R32, R16, R34, R24 ;  /* 0x000000221020723c */ /* 0x008fe20000001818 */
[----:B------:R-:W3:Y:S04]  /*8c10*/  LDSM.16.MT88.4 R16, [R2+UR6+0x1400] ;  /* 0x001400060210783b */ /* 0x000ee80008004200 */
[----:B------:R-:W-:Y:S07]  /*8c20*/  LDSM.16.M88.4 R24, [R3+UR6+0x8080] ;  /* 0x008080060318783b */ /* 0x000fee0008000200 */
[-C--:B-1----:R-:W-:Y:S01]  /*8c30*/  HMMA.16816.F32 R12, R12, R36.reuse, R4 ;  /* 0x000000240c0c723c */ /* 0x082fe20000001804 */
[----:B------:R-:W1:Y:S07]  /*8c40*/  LDSM.16.MT88.4 R4, [R22+UR6+0x1800] ;  /* 0x001800061604783b */ /* 0x000e6e0008004200 */
[----:B------:R-:W-:Y:S01]  /*8c50*/  HMMA.16816.F32 R28, R28, R36, R32 ;  /* 0x000000241c1c723c */ /* 0x000fe20000001820 */
[----:B------:R-:W1:Y:S11]  /*8c60*/  LDSM.16.MT88.4 R32, [R2+UR6+0x1800] ;  /* 0x001800060220783b */ /* 0x000e760008004200 */
[-C--:B0-----:R-:W-:Y:S01]  /*8c70*/  HMMA.16816.F32 R8, R8, R38.reuse, R12 ;  /* 0x000000260808723c */ /* 0x081fe2000000180c */
[----:B------:R-:W0:Y:S07]  /*8c80*/  LDSM.16.MT88.4 R12, [R22+UR6+0x1c00] ;  /* 0x001c0006160c783b */ /* 0x000e2e0008004200 */
        /* <DEDUP_REMOVED lines=11> */
[----:B------:R-:W-:Y:S07]  /*8d40*/  LDSM.16.MT88.4 R32, [R22+UR6+0x2800] ;  /* 0x002800061620783b */ /* 0x000fee0008004200 */
[-C--:B-1----:R-:W-:Y:S01]  /*8d50*/  HMMA.16816.F32 R8, R8, R28.reuse, R12 ;  /* 0x0000001c0808723c */ /* 0x082fe2000000180c */
[----:B------:R-:W1:Y:S07]  /*8d60*/  LDSM.16.M88.4 R12, [R3+UR6+0x8100] ;  /* 0x00810006030c783b */ /* 0x000e6e0008000200 */
        /* <DEDUP_REMOVED lines=10> */
[----:B------:R-:W4:Y:S11]  /*8e10*/  LDSM.16.MT88.4 R28, [R2+UR6+0x3000] ;  /* 0x00300006021c783b */ /* 0x000f360008004200 */
[-C--:B0-----:R-:W-:Y:S01]  /*8e20*/  HMMA.16816.F32 R8, R8, R14.reuse, R32 ;  /* 0x0000000e0808723c */ /* 0x081fe20000001820 */
[----:B------:R-:W0:Y:S07]  /*8e30*/  LDSM.16.MT88.4 R32, [R22+UR6+0x3400] ;  /* 0x003400061620783b */ /* 0x000e2e0008004200 */
[----:B---3--:R-:W-:Y:S01]  /*8e40*/  HMMA.16816.F32 R12, R16, R14, R24 ;  /* 0x0000000e100c723c */ /* 0x008fe20000001818 */
[----:B------:R-:W3:Y:S04]  /*8e50*/  LDSM.16.MT88.4 R24, [R2+UR6+0x3400] ;  /* 0x003400060218783b */ /* 0x000ee80008004200 */
[----:B------:R-:W-:Y:S07]  /*8e60*/  LDSM.16.M88.4 R16, [R3+UR6+0x8180] ;  /* 0x008180060310783b */ /* 0x000fee0008000200 */
[-C--:B-1----:R-:W-:Y:S01]  /*8e70*/  HMMA.16816.F32 R36, R36, R4.reuse, R8 ;  /* 0x000000042424723c */ /* 0x082fe20000001808 */
[----:B------:R-:W1:Y:S07]  /*8e80*/  LDSM.16.MT88.4 R8, [R22+UR6+0x3800] ;  /* 0x003800061608783b */ /* 0x000e6e0008004200 */
[----:B----4-:R-:W-:Y:S01]  /*8e90*/  HMMA.16816.F32 R28, R28, R4, R12 ;  /* 0x000000041c1c723c */ /* 0x010fe2000000180c */
[----:B------:R-:W4:Y:S11]  /*8ea0*/  LDSM.16.MT88.4 R12, [R2+UR6+0x3800] ;  /* 0x00380006020c783b */ /* 0x000f360008004200 */
[-C--:B0-----:R-:W-:Y:S01]  /*8eb0*/  HMMA.16816.F32 R36, R32, R6.reuse, R36 ;  /* 0x000000062024723c */ /* 0x081fe20000001824 */
[----:B------:R-:W0:Y:S07]  /*8ec0*/  LDSM.16.MT88.4 R32, [R22+UR6+0x3c00] ;  /* 0x003c00061620783b */ /* 0x000e2e0008004200 */
[----:B---3--:R-:W-:Y:S01]  /*8ed0*/  HMMA.16816.F32 R24, R24, R6, R28 ;  /* 0x000000061818723c */ /* 0x008fe2000000181c */
[----:B------:R-:W3:Y:S04]  /*8ee0*/  LDSM.16.MT88.4 R4, [R2+UR6+0x3c00] ;  /* 0x003c00060204783b */ /* 0x000ee80008004200 */
[----:B------:R-:W-:Y:S07]  /*8ef0*/  LDSM.16.MT88.4 R28, [R22+UR6+0x4000] ;  /* 0x00400006161c783b */ /* 0x000fee0008004200 */
[-C--:B-1----:R-:W-:Y:S01]  /*8f00*/  HMMA.16816.F32 R36, R8, R16.reuse, R36 ;  /* 0x000000100824723c */ /* 0x082fe20000001824 */
[----:B------:R-:W1:Y:S07]  /*8f10*/  LDSM.16.M88.4 R8, [R23+UR6+0x8200] ;  /* 0x008200061708783b */ /* 0x000e6e0008000200 */
[----:B----4-:R-:W-:Y:S01]  /*8f20*/  HMMA.16816.F32 R24, R12, R16, R24 ;  /* 0x000000100c18723c */ /* 0x010fe20000001818 */
        /* <DEDUP_REMOVED lines=61> */
[----:B------:R-:W1:Y:S04]  /*9300*/  LDSM.16.MT88.4 R36, [R22+UR6+0x7800] ;  /* 0x007800061624783b */ /* 0x000e680008004200 */
[----:B------:R-:W-:Y:S03]  /*9310*/  LDSM.16.MT88.4 R20, [R22+UR6+0x7c00] ;  /* 0x007c00061614783b */ /* 0x000fe60008004200 */
[----:B----4-:R-:W-:Y:S01]  /*9320*/  HMMA.16816.F32 R4, R12, R16, R4 ;  /* 0x000000100c04723c */ /* 0x010fe20000001804 */
[----:B------:R-:W4:Y:S01]  /*9330*/  LDSM.16.MT88.4 R12, [R2+UR6+0x7800] ;  /* 0x00780006020c783b */ /* 0x000f220008004200 */
[----:B------:R-:W-:-:S03]  /*9340*/  LOP3.LUT R223, R202, 0x1c, RZ, 0xc0, !PT ;  /* 0x0000001ccadf7812 */ /* 0x000fc600078ec0ff */
[----:B------:R-:W2:Y:S07]  /*9350*/  LDL.64 R16, [R1+0x380] ;  /* 0x0003800001107983 */ /* 0x000eae0000100a00 */
[-C--:B0-----:R-:W-:Y:S08]  /*9360*/  HMMA.16816.F32 R28, R32, R18.reuse, R28 ;  /* 0x00000012201c723c */ /* 0x081ff0000000181c */
[----:B---3--:R-:W-:Y:S01]  /*9370*/  HMMA.16816.F32 R4, R8, R18, R4 ;  /* 0x000000120804723c */ /* 0x008fe20000001804 */
[----:B------:R-:W0:Y:S01]  /*9380*/  LDSM.16.MT88.4 R8, [R2+UR6+0x7c00] ;  /* 0x007c00060208783b */ /* 0x000e220008004200 */
[----:B------:R-:W-:Y:S01]  /*9390*/  LEA R223, R223, UR6, 0x2 ;  /* 0x00000006dfdf7c11 */ /* 0x000fe2000f8e10ff */
[----:B------:R-:W-:Y:S09]  /*93a0*/  BAR.SYNC.DEFER_BLOCKING 0x0 ;  /* 0x0000000000007b1d */ /* 0x000ff20000010000 */
[-C--:B-1----:R-:W-:Y:S01]  /*93b0*/  HMMA.16816.F32 R28, R36, R24.reuse, R28 ;  /* 0x00000018241c723c */ /* 0x082fe2000000181c */
[----:B------:R-:W3:Y:S04]  /*93c0*/  LDL.64 R38, [R1+0x3c0] ;  /* 0x0003c00001267983 */ /* 0x000ee80000100a00 */
[----:B------:R-:W3:Y:S03]  /*93d0*/  LDL.64 R36, [R1+0x3b8] ;  /* 0x0003b80001247983 */ /* 0x000ee60000100a00 */
[----:B----4-:R-:W-:Y:S01]  /*93e0*/  HMMA.16816.F32 R4, R12, R24, R4 ;  /* 0x000000180c04723c */ /* 0x010fe20000001804 */
[----:B------:R-:W4:Y:S04]  /*93f0*/  LDL.64 R18, [R1+0x388] ;  /* 0x0003880001127983 */ /* 0x000f280000100a00 */
[----:B------:R-:W3:Y:S04]  /*9400*/  LDL.64 R34, [R1+0x378] ;  /* 0x0003780001227983 */ /* 0x000ee80000100a00 */
[----:B------:R-:W3:Y:S03]  /*9410*/  LDL.64 R32, [R1+0x370] ;  /* 0x0003700001207983 */ /* 0x000ee60000100a00 */
[-C--:B------:R-:W-:Y:S01]  /*9420*/  HMMA.16816.F32 R20, R20, R26.reuse, R28 ;  /* 0x0000001a1414723c */ /* 0x080fe2000000181c */
[----:B------:R-:W-:Y:S01]  /*9430*/  LOP3.LUT R15, R202, 0x7f, RZ, 0xc0, !PT ;  /* 0x0000007fca0f7812 */ /* 0x000fe200078ec0ff */
[----:B------:R-:W3:Y:S04]  /*9440*/  LDL.64 R24, [R1+0x3a8] ;  /* 0x0003a80001187983 */ /* 0x000ee80000100a00 */
[----:B------:R-:W3:Y:S02]  /*9450*/  LDL.64 R30, [R1+0x368] ;  /* 0x00036800011e7983 */ /* 0x000ee40000100a00 */
[----:B0-----:R-:W-:Y:S02]  /*9460*/  HMMA.16816.F32 R4, R8, R26, R4 ;  /* 0x0000001a0804723c */ /* 0x001fe40000001804 */
[----:B------:R-:W3:Y:S04]  /*9470*/  LDL.64 R26, [R1+0x3b0] ;  /* 0x0003b000011a7983 */ /* 0x000ee80000100a00 */
[----:B------:R-:W3:Y:S05]  /*9480*/  LDL.64 R28, [R1+0x360] ;  /* 0x00036000011c7983 */ /* 0x000eea0000100a00 */
[----:B------:R-:W-:Y:S01]  /*9490*/  FMUL R13, R20, UR9 ;  /* 0x00000009140d7c20 */ /* 0x000fe20008400000 */
[----:B------:R-:W-:Y:S01]  /*94a0*/  FMUL R12, R21, UR9 ;  /* 0x00000009150c7c20 */ /* 0x000fe20008400000 */
[----:B------:R-:W-:Y:S01]  /*94b0*/  FMUL R2, R22, UR9 ;  /* 0x0000000916027c20 */ /* 0x000fe20008400000 */
[----:B------:R-:W-:-:S05]  /*94c0*/  FMUL R11, R23, UR9 ;  /* 0x00000009170b7c20 */ /* 0x000fca0008400000 */
[----:B------:R-:W-:Y:S01]  /*94d0*/  FMUL R8, R4, UR9 ;  /* 0x0000000904087c20 */ /* 0x000fe20008400000 */
[----:B------:R-:W-:Y:S01]  /*94e0*/  FMUL R10, R5, UR9 ;  /* 0x00000009050a7c20 */ /* 0x000fe20008400000 */
[----:B------:R-:W-:Y:S01]  /*94f0*/  FMUL R9, R6, UR9 ;  /* 0x0000000906097c20 */ /* 0x000fe20008400000 */
[----:B------:R-:W-:Y:S01]  /*9500*/  FMUL R3, R7, UR9 ;  /* 0x0000000907037c20 */ /* 0x000fe20008400000 */
[----:B------:R-:W-:Y:S02]  /*9510*/  FMNMX R13, R13, R12, !PT ;  /* 0x0000000c0d0d7209 */ /* 0x000fe40007800000 */
[----:B------:R-:W-:Y:S02]  /*9520*/  FMNMX R2, R2, R11, !PT ;  /* 0x0000000b02027209 */ /* 0x000fe40007800000 */
[----:B------:R-:W-:Y:S02]  /*9530*/  FMNMX R8, R8, R10, !PT ;  /* 0x0000000a08087209 */ /* 0x000fe40007800000 */
[----:B------:R-:W-:Y:S01]  /*9540*/  FMNMX R9, R9, R3, !PT ;  /* 0x0000000309097209 */ /* 0x000fe20007800000 */
[----:B------:R-:W0:Y:S04]  /*9550*/  SHFL.BFLY PT, R12, R13, 0x2, 0x1f ;  /* 0x0c401f000d0c7f89 */ /* 0x000e2800000e0000 */
[----:B------:R-:W1:Y:S04]  /*9560*/  SHFL.BFLY PT, R11, R2, 0x2, 0x1f ;  /* 0x0c401f00020b7f89 */ /* 0x000e6800000e0000 */
[----:B------:R-:W5:Y:S04]  /*9570*/  SHFL.BFLY PT, R10, R8, 0x2, 0x1f ;  /* 0x0c401f00080a7f89 */ /* 0x000f6800000e0000 */
[----:B------:R-:W5:Y:S01]  /*9580*/  SHFL.BFLY PT, R3, R9, 0x2, 0x1f ;  /* 0x0c401f0009037f89 */ /* 0x000f6200000e0000 */
[----:B0-----:R-:W-:-:S02]  /*9590*/  FMNMX R13, R13, R12, !PT ;  /* 0x0000000c0d0d7209 */ /* 0x001fc40007800000 */
[----:B-1----:R-:W-:Y:S02]  /*95a0*/  FMNMX R2, R2, R11, !PT ;  /* 0x0000000b02027209 */ /* 0x002fe40007800000 */
[----:B-----5:R-:W-:Y:S02]  /*95b0*/  FMNMX R8, R8, R10, !PT ;  /* 0x0000000a08087209 */ /* 0x020fe40007800000 */
[----:B------:R-:W-:Y:S01]  /*95c0*/  FMNMX R9, R9, R3, !PT ;  /* 0x0000000309097209 */ /* 0x000fe20007800000 */
[----:B------:R-:W0:Y:S04]  /*95d0*/  SHFL.BFLY PT, R14, R13, 0x1, 0x1f ;  /* 0x0c201f000d0e7f89 */ /* 0x000e2800000e0000 */
[----:B------:R-:W1:Y:S04]  /*95e0*/  SHFL.BFLY PT, R10, R2, 0x1, 0x1f ;  /* 0x0c201f00020a7f89 */ /* 0x000e6800000e0000 */
[----:B------:R-:W5:Y:S04]  /*95f0*/  SHFL.BFLY PT, R11, R8, 0x1, 0x1f ;  /* 0x0c201f00080b7f89 */ /* 0x000f6800000e0000 */
[----:B------:R-:W5:Y:S01]  /*9600*/  SHFL.BFLY PT, R12, R9, 0x1, 0x1f ;  /* 0x0c201f00090c7f89 */ /* 0x000f6200000e0000 */
[----:B------:R-:W-:-:S04]  /*9610*/  SHF.R.U32.HI R3, RZ, 0x3, R15 ;  /* 0x00000003ff037819 */ /* 0x000fc8000001160f */
[----:B------:R-:W-:-:S05]  /*9620*/  LOP3.LUT R3, R3, 0xc, RZ, 0xc0, !PT ;  /* 0x0000000c03037812 */ /* 0x000fca00078ec0ff */
[----:B------:R-:W-:Y:S01]  /*9630*/  IMAD.IADD R3, R223, 0x1, R3 ;  /* 0x00000001df037824 */ /* 0x000fe200078e0203 */
[----:B0-----:R-:W-:Y:S02]  /*9640*/  FMNMX R13, R13, R14, !PT ;  /* 0x0000000e0d0d7209 */ /* 0x001fe40007800000 */
[----:B-1----:R-:W-:Y:S02]  /*9650*/  FMNMX R10, R2, R10, !PT ;  /* 0x0000000a020a7209 */ /* 0x002fe40007800000 */
[----:B-----5:R-:W-:Y:S02]  /*9660*/  FMNMX R11, R8, R11, !PT ;  /* 0x0000000b080b7209 */ /* 0x020fe40007800000 */
[----:B------:R-:W-:Y:S01]  /*9670*/  FMNMX R12, R9, R12, !PT ;  /* 0x0000000c090c7209 */ /* 0x000fe20007800000 */
[----:B------:R-:W-:Y:S04]  /*9680*/  @!P0 STS [R3+0x8000], R13 ;  /* 0x0080000d03008388 */ /* 0x000fe80000000800 */
[----:B------:R-:W-:Y:S04]  /*9690*/  @!P0 STS [R3+0x8080], R10 ;  /* 0x0080800a03008388 */ /* 0x000fe80000000800 */
[----:B------:R-:W-:Y:S04]  /*96a0*/  @!P0 STS [R3+0x8100], R11 ;  /* 0x0081000b03008388 */ /* 0x000fe80000000800 */
[----:B------:R-:W-:Y:S01]  /*96b0*/  @!P0 STS [R3+0x8180], R12 ;  /* 0x0081800c03008388 */ /* 0x000fe20000000800 */
[----:B------:R-:W-:Y:S01]  /*96c0*/  LEA R2, R15, UR6, 0x2 ;  /* 0x000000060f027c11 */ /* 0x000fe2000f8e10ff */
[----:B------:R-:W-:Y:S06]  /*96d0*/  BAR.SYNC.DEFER_BLOCKING 0x0 ;  /* 0x0000000000007b1d */ /* 0x000fec0000010000 */
[----:B------:R-:W5:Y:S04]  /*96e0*/  LDL.64 R14, [R1+0x390] ;  /* 0x00039000010e7983 */ /* 0x000f680000100a00 */
[----:B------:R-:W0:Y:S04]  /*96f0*/  LDS R8, [R2+0x8000] ;  /* 0x0080000002087984 */ /* 0x000e280000000800 */
[----:B0-----:R-:W0:Y:S02]  /*9700*/  SHFL.BFLY PT, R9, R8, 0x2, 0x1f ;  /* 0x0c401f0008097f89 */ /* 0x001e2400000e0000 */
[----:B0-----:R-:W-:-:S05]  /*9710*/  FMNMX R9, R8, R9, !PT ;  /* 0x0000000908097209 */ /* 0x001fca0007800000 */
[----:B------:R-:W0:Y:S02]  /*9720*/  SHFL.BFLY PT, R8, R9, 0x1, 0x1f ;  /* 0x0c201f0009087f89 */ /* 0x000e2400000e0000 */
[----:B0-----:R-:W-:-:S05]  /*9730*/  FMNMX R8, R9, R8, !PT ;  /* 0x0000000809087209 */ /* 0x001fca0007800000 */
[----:B------:R-:W-:Y:S01]  /*9740*/  @!P0 STS [R2+0x8000], R8 ;  /* 0x0080000802008388 */ /* 0x000fe20000000800 */
[----:B------:R-:W-:Y:S06]  /*9750*/  BAR.SYNC.DEFER_BLOCKING 0x0 ;  /* 0x0000000000007b1d */ /* 0x000fec0000010000 */
[----:B------:R-:W2:Y:S04]  /*9760*/  LDS R226, [R223+0x8000] ;  /* 0x00800000dfe27984 */ /* 0x000ea80000000800 */
[----:B------:R-:W0:Y:S04]  /*9770*/  LDS R225, [R223+0x8080] ;  /* 0x00808000dfe17984 */ /* 0x000e280000000800 */
[----:B------:R-:W1:Y:S04]  /*9780*/  LDS R224, [R223+0x8100] ;  /* 0x00810000dfe07984 */ /* 0x000e680000000800 */
[----:B------:R-:W0:Y:S01]  /*9790*/  LDS R201, [R223+0x8180] ;  /* 0x00818000dfc97984 */ /* 0x000e220000000800 */
[----:B--2---:R-:W-:-:S05]  /*97a0*/  FMNMX R226, R226, R185, !PT ;  /* 0x000000b9e2e27209 */ /* 0x004fca0007800000 */
[--C-:B------:R-:W-:Y:S01]  /*97b0*/  FFMA R20, R20, UR9, -R226.reuse ;  /* 0x0000000914147c23 */ /* 0x100fe200080008e2 */
[----:B------:R-:W-:-:S03]  /*97c0*/  FFMA R21, R21, UR9, -R226 ;  /* 0x0000000915157c23 */ /* 0x000fc600080008e2 */
[----:B------:R-:W-:Y:S01]  /*97d0*/  FMUL R20, R20, 1.4426950216293334961 ;  /* 0x3fb8aa3b14147820 */ /* 0x000fe20000400000 */
[----:B------:R-:W-:-:S03]  /*97e0*/  FMUL R21, R21, 1.4426950216293334961 ;  /* 0x3fb8aa3b15157820 */ /* 0x000fc60000400000 */
[----:B------:R-:W-:Y:S08]  /*97f0*/  MUFU.EX2 R159, R20 ;  /* 0x00000014009f7308 */ /* 0x000ff00000000800 */
[----:B------:R2:W3:Y:S02]  /*9800*/  MUFU.EX2 R158, R21 ;  /* 0x00000015009e7308 */ /* 0x0004e40000000800 */
[----:B--2---:R-:W2:Y:S01]  /*9810*/  LDL.64 R20, [R1+0x398] ;  /* 0x0003980001147983 */ /* 0x004ea20000100a00 */
[----:B0-----:R-:W-:-:S02]  /*9820*/  FMNMX R225, R225, R203, !PT ;  /* 0x000000cbe1e17209 */ /* 0x001fc40007800000 */
[----:B-1----:R-:W-:Y:S02]  /*9830*/  FMNMX R224, R224, R150, !PT ;  /* 0x00000096e0e07209 */ /* 0x002fe40007800000 */
[----:B------:R-:W-:Y:S01]  /*9840*/  FMNMX R201, R201, R151, !PT ;  /* 0x00000097c9c97209 */ /* 0x000fe20007800000 */
[--C-:B------:R-:W-:Y:S01]  /*9850*/  FFMA R22, R22, UR9, -R225.reuse ;  /* 0x0000000916167c23 */ /* 0x100fe200080008e1 */
[----:B------:R-:W-:Y:S01]  /*9860*/  FFMA R23, R23, UR9, -R225 ;  /* 0x0000000917177c23 */ /* 0x000fe200080008e1 */
[--C-:B------:R-:W-:Y:S01]  /*9870*/  FFMA R4, R4, UR9, -R224.reuse ;  /* 0x0000000904047c23 */ /* 0x100fe200080008e0 */
[----:B------:R-:W-:Y:S01]  /*9880*/  FFMA R5, R5, UR9, -R224 ;  /* 0x0000000905057c23 */ /* 0x000fe200080008e0 */
[--C-:B------:R-:W-:Y:S01]  /*9890*/  FFMA R6, R6, UR9, -R201.reuse ;  /* 0x0000000906067c23 */ /* 0x100fe200080008c9 */
[----:B------:R-:W-:Y:S01]  /*98a0*/  FFMA R7, R7, UR9, -R201 ;  /* 0x0000000907077c23 */ /* 0x000fe200080008c9 */
[----:B------:R-:W-:Y:S01]  /*98b0*/  FMUL R22, R22, 1.4426950216293334961 ;  /* 0x3fb8aa3b16167820 */ /* 0x000fe20000400000 */
[----:B------:R-:W-:Y:S01]  /*98c0*/  FMUL R23, R23, 1.4426950216293334961 ;  /* 0x3fb8aa3b17177820 */ /* 0x000fe20000400000 */
[----:B------:R-:W-:Y:S01]  /*98d0*/  FMUL R4, R4, 1.4426950216293334961 ;  /* 0x3fb8aa3b04047820 */ /* 0x000fe20000400000 */
[----:B------:R-:W-:Y:S01]  /*98e0*/  FMUL R5, R5, 1.4426950216293334961 ;  /* 0x3fb8aa3b05057820 */ /* 0x000fe20000400000 */
[----:B------:R-:W-:Y:S01]  /*98f0*/  FMUL R6, R6, 1.4426950216293334961 ;  /* 0x3fb8aa3b06067820 */ /* 0x000fe20000400000 */
[----:B------:R-:W-:Y:S01]  /*9900*/  FMUL R7, R7, 1.4426950216293334961 ;  /* 0x3fb8aa3b07077820 */ /* 0x000fe20000400000 */
[----:B------:R-:W-:Y:S08]  /*9910*/  MUFU.EX2 R153, R22 ;  /* 0x0000001600997308 */ /* 0x000ff00000000800 */
[----:B------:R-:W0:Y:S08]  /*9920*/  MUFU.EX2 R152, R23 ;  /* 0x0000001700987308 */ /* 0x000e300000000800 */
[----:B------:R-:W-:Y:S01]  /*9930*/  MUFU.EX2 R155, R4 ;  /* 0x00000004009b7308 */ /* 0x000fe20000000800 */
[----:B---3--:R-:W-:Y:S01]  /*9940*/  FADD R8, R159, R158 ;  /* 0x0000009e9f087221 */ /* 0x008fe20000000000 */
[----:B------:R-:W-:Y:S01]  /*9950*/  IMAD.WIDE R12, R200, 0x2, R64 ;  /* 0x00000002c80c7825 */ /* 0x000fe200078e0240 */
[----:B------:R-:W-:Y:S06]  /*9960*/  BAR.SYNC.DEFER_BLOCKING 0x0 ;  /* 0x0000000000007b1d */ /* 0x000fec0000010000 */
[----:B------:R-:W1:Y:S08]  /*9970*/  MUFU.EX2 R154, R5 ;  /* 0x00000005009a7308 */ /* 0x000e700000000800 */
[----:B------:R1:W-:Y:S08]  /*9980*/  MUFU.EX2 R149, R6 ;  /* 0x0000000600957308 */ /* 0x0003f00000000800 */
[----:B------:R3:W4:Y:S01]  /*9990*/  MUFU.EX2 R148, R7 ;  /* 0x0000000700947308 */ /* 0x0007220000000800 */
[----:B0-----:R-:W-:Y:S01]  /*99a0*/  FADD R9, R153, R152 ;  /* 0x0000009899097221 */ /* 0x001fe20000000000 */
[----:B-1----:R-:W-:Y:S01]  /*99b0*/  FADD R6, R155, R154 ;  /* 0x0000009a9b067221 */ /* 0x002fe20000000000 */
[----:B------:R-:W0:Y:S04]  /*99c0*/  SHFL.BFLY PT, R10, R8, 0x2, 0x1f ;  /* 0x0c401f00080a7f89 */ /* 0x000e2800000e0000 */
[----:B------:R-:W1:Y:S04]  /*99d0*/  SHFL.BFLY PT, R11, R9, 0x2, 0x1f ;  /* 0x0c401f00090b7f89 */ /* 0x000e6800000e0000 */
[----:B---3--:R-:W3:Y:S04]  /*99e0*/  SHFL.BFLY PT, R7, R6, 0x2, 0x1f ;  /* 0x0c401f0006077f89 */ /* 0x008ee800000e0000 */
[----:B------:R-:W5:Y:S01]  /*99f0*/  LDL.64 R22, [R1+0x3a0] ;  /* 0x0003a00001167983 */ /* 0x000f620000100a00 */
[----:B----4-:R-:W-:-:S05]  /*9a00*/  FADD R5, R149, R148 ;  /* 0x0000009495057221 */ /* 0x010fca0000000000 */
[----:B------:R-:W4:Y:S01]  /*9a10*/  SHFL.BFLY PT, R4, R5, 0x2, 0x1f ;  /* 0x0c401f0005047f89 */ /* 0x000f2200000e0000 */
[----:B0-----:R-:W-:Y:S01]  /*9a20*/  FADD R10, R8, R10 ;  /* 0x0000000a080a7221 */ /* 0x001fe20000000000 */
[----:B-1----:R-:W-:Y:S01]  /*9a30*/  FADD R11, R9, R11 ;  /* 0x0000000b090b7221 */ /* 0x002fe20000000000 */
[----:B---3--:R-:W-:-:S04]  /*9a40*/  FADD R7, R6, R7 ;  /* 0x0000000706077221 */ /* 0x008fc80000000000 */
[----:B------:R-:W0:Y:S04]  /*9a50*/  SHFL.BFLY PT, R6, R11, 0x1, 0x1f ;  /* 0x0c201f000b067f89 */ /* 0x000e2800000e0000 */
[----:B------:R-:W1:Y:S01]  /*9a60*/  SHFL.BFLY PT, R8, R7, 0x1, 0x1f ;  /* 0x0c201f0007087f89 */ /* 0x000e6200000e0000 */
[----:B----4-:R-:W-:-:S03]  /*9a70*/  FADD R4, R5, R4 ;  /* 0x0000000405047221 */ /* 0x010fc60000000000 */
[----:B------:R-:W3:Y:S04]  /*9a80*/  SHFL.BFLY PT, R5, R10, 0x1, 0x1f ;  /* 0x0c201f000a057f89 */ /* 0x000ee800000e0000 */
[----:B------:R-:W4:Y:S01]  /*9a90*/  SHFL.BFLY PT, R9, R4, 0x1, 0x1f ;  /* 0x0c201f0004097f89 */ /* 0x000f2200000e0000 */
[----:B0-----:R-:W-:Y:S01]  /*9aa0*/  FADD R6, R11, R6 ;  /* 0x000000060b067221 */ /* 0x001fe20000000000 */
[----:B-1----:R-:W-:-:S04]  /*9ab0*/  FADD R8, R7, R8 ;  /* 0x0000000807087221 */ /* 0x002fc80000000000 */
[----:B------:R-:W-:Y:S01]  /*9ac0*/  @!P0 STS [R3+0x8080], R6 ;  /* 0x0080800603008388 */ /* 0x000fe20000000800 */
[----:B---3--:R-:W-:Y:S01]  /*9ad0*/  FADD R5, R10, R5 ;  /* 0x000000050a057221 */ /* 0x008fe20000000000 */
[----:B----4-:R-:W-:-:S04]  /*9ae0*/  FADD R9, R4, R9 ;  /* 0x0000000904097221 */ /* 0x010fc80000000000 */
[----:B------:R-:W-:Y:S04]  /*9af0*/  @!P0 STS [R3+0x8000], R5 ;  /* 0x0080000503008388 */ /* 0x000fe80000000800 */
[----:B------:R-:W-:Y:S04]  /*9b00*/  @!P0 STS [R3+0x8100], R8 ;  /* 0x0081000803008388 */ /* 0x000fe80000000800 */
[----:B------:R-:W-:Y:S01]  /*9b10*/  @!P0 STS [R3+0x8180], R9 ;  /* 0x0081800903008388 */ /* 0x000fe20000000800 */
[----:B------:R-:W-:Y:S06]  /*9b20*/  BAR.SYNC.DEFER_BLOCKING 0x0 ;  /* 0x0000000000007b1d */ /* 0x000fec0000010000 */
[----:B------:R-:W0:Y:S04]  /*9b30*/  LDS R3, [R2+0x8000] ;  /* 0x0080000002037984 */ /* 0x000e280000000800 */
[----:B0-----:R-:W0:Y:S02]  /*9b40*/  SHFL.BFLY PT, R4, R3, 0x2, 0x1f ;  /* 0x0c401f0003047f89 */ /* 0x001e2400000e0000 */
[----:B0-----:R-:W-:-:S05]  /*9b50*/  FADD R3, R3, R4 ;  /* 0x0000000403037221 */ /* 0x001fca0000000000 */
[----:B------:R-:W0:Y:S02]  /*9b60*/  SHFL.BFLY PT, R4, R3, 0x1, 0x1f ;  /* 0x0c201f0003047f89 */ /* 0x000e2400000e0000 */
[----:B0-----:R-:W-:-:S05]  /*9b70*/  FADD R3, R3, R4 ;  /* 0x0000000403037221 */ /* 0x001fca0000000000 */
[----:B------:R0:W-:Y:S01]  /*9b80*/  @!P0 STS [R2+0x8000], R3 ;  /* 0x0080000302008388 */ /* 0x0001e20000000800 */
[----:B------:R-:W-:Y:S01]  /*9b90*/  BAR.SYNC.DEFER_BLOCKING 0x0 ;  /* 0x0000000000007b1d */ /* 0x000fe20000010000 */
[----:B------:R-:W-:-:S04]  /*9ba0*/  IMAD.WIDE R10, R200, 0x2, R62 ;  /* 0x00000002c80a7825 */ /* 0x000fc800078e023e */
[----:B------:R-:W-:-:S04]  /*9bb0*/  IMAD.WIDE R6, R200, 0x2, R60 ;  /* 0x00000002c8067825 */ /* 0x000fc800078e023c */
[C---:B------:R-:W-:Y:S01]  /*9bc0*/  IMAD.WIDE R4, R200.reuse, 0x2, R58 ;  /* 0x00000002c8047825 */ /* 0x040fe200078e023a */
[----:B------:R1:W3:Y:S04]  /*9bd0*/  LDG.E.U16 R168, desc[UR10][R12.64] ;  /* 0x0000000a0ca87981 */ /* 0x0002e8000c1e1500 */
[----:B------:R4:W3:Y:S04]  /*9be0*/  LDG.E.U16 R186, desc[UR10][R10.64] ;  /* 0x0000000a0aba7981 */ /* 0x0008e8000c1e1500 */
[----:B------:R0:W3:Y:S01]  /*9bf0*/  LDG.E.U16 R169, desc[UR10][R6.64] ;  /* 0x0000000a06a97981 */ /* 0x0000e2000c1e1500 */
[----:B-1----:R-:W-:-:S03]  /*9c00*/  IMAD.WIDE R12, R200, 0x2, R48 ;  /* 0x00000002c80c7825 */ /* 0x002fc600078e0230 */
[----:B------:R1:W3:Y:S01]  /*9c10*/  LDG.E.U16 R187, desc[UR10][R4.64] ;  /* 0x0000000a04bb7981 */ /* 0x0002e2000c1e1500 */
[----:B----4-:R-:W-:-:S03]  /*9c20*/  IMAD.WIDE R10, R200, 0x2, R46 ;  /* 0x00000002c80a7825 */ /* 0x010fc600078e022e */
[----:B------:R4:W3:Y:S01]  /*9c30*/  LDG.E.U16 R180, desc[UR10][R12.64] ;  /* 0x0000000a0cb47981 */ /* 0x0008e2000c1e1500 */
[----:B0-----:R-:W-:-:S03]  /*9c40*/  IMAD.WIDE R6, R200, 0x2, R44 ;  /* 0x00000002c8067825 */ /* 0x001fc600078e022c */
        /* <DEDUP_REMOVED lines=8> */
[----:B------:R-:W3:Y:S01]  /*9cd0*/  LDL.64 R26, [R1+0x358] ;  /* 0x00035800011a7983 */ /* 0x000ee20000100a00 */
[----:B----4-:R-:W-:-:S03]  /*9ce0*/  IMAD.WIDE R4, R200, 0x2, R24 ;  /* 0x00000002c8047825 */ /* 0x010fc600078e0218 */
[----:B------:R-:W4:Y:S01]  /*9cf0*/  LDL.64 R24, [R1+0x350] ;  /* 0x0003500001187983 */ /* 0x000f220000100a00 */
[----:B--2---:R-:W-:-:S03]  /*9d00*/  IMAD.WIDE R12, R200, 0x2, R20 ;  /* 0x00000002c80c7825 */ /* 0x004fc600078e0214 */
[----:B------:R5:W2:Y:S04]  /*9d10*/  LDG.E.U16 R183, desc[UR10][R10.64] ;  /* 0x0000000a0ab77981 */ /* 0x000aa8000c1e1500 */
[----:B------:R0:W2:Y:S04]  /*9d20*/  LDG.E.U16 R176, desc[UR10][R4.64] ;  /* 0x0000000a04b07981 */ /* 0x0000a8000c1e1500 */
[----:B------:R-:W2:Y:S01]  /*9d30*/  LDL.64 R20, [R1+0x338] ;  /* 0x0003380001147983 */ /* 0x000ea20000100a00 */
[----:B-----5:R-:W-:-:S03]  /*9d40*/  IMAD.WIDE R10, R200, 0x2, R14 ;  /* 0x00000002c80a7825 */ /* 0x020fc600078e020e */
[----:B------:R-:W5:Y:S01]  /*9d50*/  LDL.64 R14, [R1+0x340] ;  /* 0x00034000010e7983 */ /* 0x000f620000100a00 */
[----:B0-----:R-:W-:-:S03]  /*9d60*/  IMAD.WIDE R4, R200, 0x2, R16 ;  /* 0x00000002c8047825 */ /* 0x001fc600078e0210 */
[----:B------:R-:W5:Y:S04]  /*9d70*/  LDL.64 R16, [R1+0x328] ;  /* 0x0003280001107983 */ /* 0x000f680000100a00 */
[----:B------:R0:W5:Y:S01]  /*9d80*/  LDG.E.U16 R160, desc[UR10][R10.64] ;  /* 0x0000000a0aa07981 */ /* 0x000162000c1e1500 */
[----:B------:R-:W-:-:S03]  /*9d90*/  IMAD.WIDE R2, R200, 0x2, R54 ;  /* 0x00000002c8027825 */ /* 0x000fc600078e0236 */
[----:B------:R1:W5:Y:S04]  /*9da0*/  LDG.E.U16 R166, desc[UR10][R6.64] ;  /* 0x0000000a06a67981 */ /* 0x000368000c1e1500 */
[----:B------:R1:W5:Y:S01]  /*9db0*/  LDG.E.U16 R170, desc[UR10][R2.64] ;  /* 0x0000000a02aa7981 */ /* 0x000362000c1e1500 */
[----:B0-----:R-:W-:-:S03]  /*9dc0*/  IMAD.WIDE R10, R200, 0x2, R30 ;  /* 0x00000002c80a7825 */ /* 0x001fc600078e021e */
[----:B------:R-:W5:Y:S01]  /*9dd0*/  LDL.64 R30, [R1+0x300] ;  /* 0x00030000011e7983 */ /* 0x000f620000100a00 */
[----:B-1----:R-:W-:-:S03]  /*9de0*/  IMAD.WIDE R6, R200, 0x2, R18 ;  /* 0x00000002c8067825 */ /* 0x002fc600078e0212 */
[----:B------:R-:W5:Y:S01]  /*9df0*/  LDL.64 R18, [R1+0x330] ;  /* 0x0003300001127983 */ /* 0x000f620000100a00 */
[----:B------:R-:W-:-:S03]  /*9e00*/  IMAD.WIDE R2, R200, 0x2, R40 ;  /* 0x00000002c8027825 */ /* 0x000fc600078e0228 */
[----:B------:R-:W5:Y:S04]  /*9e10*/  LDG.E.U16 R178, desc[UR10][R6.64] ;  /* 0x0000000a06b27981 */ /* 0x000f68000c1e1500 */
[----:B------:R0:W5:Y:S04]  /*9e20*/  LDG.E.U16 R182, desc[UR10][R2.64] ;  /* 0x0000000a02b67981 */ /* 0x000168000c1e1500 */
[----:B------:R-:W5:Y:S04]  /*9e30*/  LDG.E.U16 R161, desc[UR10][R4.64] ;  /* 0x0000000a04a17981 */ /* 0x000f68000c1e1500 */
[----:B------:R-:W5:Y:S01]  /*9e40*/  LDG.E.U16 R172, desc[UR10][R10.64] ;  /* 0x0000000a0aac7981 */ /* 0x000f62000c1e1500 */
[----:B0-----:R-:W-:-:S03]  /*9e50*/  IMAD.WIDE R2, R200, 0x2, R22 ;  /* 0x00000002c8027825 */ /* 0x001fc600078e0216 */
[----:B------:R-:W5:Y:S04]  /*9e60*/  LDL.64 R22, [R1+0x348] ;  /* 0x0003480001167983 */ /* 0x000f680000100a00 */
[----:B------:R0:W5:Y:S01]  /*9e70*/  LDG.E.U16 R167, desc[UR10][R2.64] ;  /* 0x0000000a02a77981 */ /* 0x000162000c1e1500 */
[----:B------:R-:W-:-:S03]  /*9e80*/  IMAD.WIDE R6, R200, 0x2, R28 ;  /* 0x00000002c8067825 */ /* 0x000fc600078e021c */
[----:B------:R-:W5:Y:S04]  /*9e90*/  LDL.64 R28, [R1+0x2f8] ;  /* 0x0002f800011c7983 */ /* 0x000f680000100a00 */
[----:B------:R-:W5:Y:S01]  /*9ea0*/  LDG.E.U16 R163, desc[UR10][R6.64] ;  /* 0x0000000a06a37981 */ /* 0x000f62000c1e1500 */
[----:B0-----:R-:W-:-:S03]  /*9eb0*/  IMAD.WIDE R2, R200, 0x2, R34 ;  /* 0x00000002c8027825 */ /* 0x001fc600078e0222 */
[----:B------:R0:W5:Y:S04]  /*9ec0*/  LDG.E.U16 R177, desc[UR10][R12.64] ;  /* 0x0000000a0cb17981 */ /* 0x000168000c1e1500 */
[----:B------:R4:W5:Y:S04]  /*9ed0*/  LDG.E.U16 R179, desc[UR10][R2.64] ;  /* 0x0000000a02b37981 */ /* 0x000968000c1e1500 */
[----:B------:R-:W5:Y:S01]  /*9ee0*/  LDL.64 R36, [R1+0x318] ;  /* 0x0003180001247983 */ /* 0x000f620000100a00 */
[----:B0-----:R-:W-:-:S03]  /*9ef0*/  IMAD.WIDE R12, R200, 0x2, R32 ;  /* 0x00000002c80c7825 */ /* 0x001fc600078e0220 */
[----:B------:R-:W5:Y:S04]  /*9f00*/  LDL.64 R32, [R1+0x308] ;  /* 0x0003080001207983 */ /* 0x000f680000100a00 */
[----:B------:R-:W5:Y:S04]  /*9f10*/  LDL.64 R38, [R1+0x320] ;  /* 0x0003200001267983 */ /* 0x000f680000100a00 */
[----:B------:R-:W5:Y:S04]  /*9f20*/  LDL.64 R34, [R1+0x310] ;  /* 0x0003100001227983 */ /* 0x000f680000100a00 */
[----:B------:R-:W5:Y:S01]  /*9f30*/  LDG.E.U16 R162, desc[UR10][R12.64] ;  /* 0x0000000a0ca27981 */ /* 0x000f62000c1e1500 */
[----:B------:R-:W-:-:S03]  /*9f40*/  IMAD.WIDE R8, R200, 0x2, R66 ;  /* 0x00000002c8087825 */ /* 0x000fc600078e0242 */
[----:B------:R-:W5:Y:S04]  /*9f50*/  LDL.64 R40, [R1+0x1c8] ;  /* 0x0001c80001287983 */ /* 0x000f680000100a00 */
[----:B------:R-:W5:Y:S04]  /*9f60*/  LDL.64 R42, [R1+0x1d8] ;  /* 0x0001d800012a7983 */ /* 0x000f680000100a00 */
[----:B------:R-:W5:Y:S04]  /*9f70*/  LDG.E.U16 R8, desc[UR10][R8.64] ;  /* 0x0000000a08087981 */ /* 0x000f68000c1e1500 */
[----:B------:R-:W5:Y:S04]  /*9f80*/  LDL.64 R54, [R1+0x108] ;  /* 0x0001080001367983 */ /* 0x000f680000100a00 */
[----:B------:R-:W-:Y:S01]  /*9f90*/  LDS R222, [R223+0x8100] ;  /* 0x00810000dfde7984 */ /* 0x000fe20000000800 */
[----:B---3--:R-:W-:-:S03]  /*9fa0*/  IMAD.WIDE R4, R200, 0x2, R26 ;  /* 0x00000002c8047825 */ /* 0x008fc600078e021a */
[----:B------:R-:W3:Y:S01]  /*9fb0*/  LDL.64 R26, [R1+0x2f0] ;  /* 0x0002f000011a7983 */ /* 0x000ee20000100a00 */
[----:B----4-:R-:W-:-:S03]  /*9fc0*/  IMAD.WIDE R2, R200, 0x2, R24 ;  /* 0x00000002c8027825 */ /* 0x010fc600078e0218 */
[----:B------:R-:W4:Y:S04]  /*9fd0*/  LDG.E.U16 R173, desc[UR10][R4.64] ;  /* 0x0000000a04ad7981 */ /* 0x000f28000c1e1500 */
[----:B------:R0:W4:Y:S04]  /*9fe0*/  LDG.E.U16 R156, desc[UR10][R2.64] ;  /* 0x0000000a029c7981 */ /* 0x000128000c1e1500 */
[----:B------:R-:W4:Y:S01]  /*9ff0*/  LDL.64 R24, [R1+0x2e8] ;  /* 0x0002e80001187983 */ /* 0x000f220000100a00 */
[----:B--2---:R-:W-:-:S03]  /*a000*/  IMAD.WIDE R6, R200, 0x2, R20 ;  /* 0x00000002c8067825 */ /* 0x004fc600078e0214 */
[----:B------:R-:W2:Y:S01]  /*a010*/  LDL.64 R20, [R1+0x2d0] ;  /* 0x0002d00001147983 */ /* 0x000ea20000100a00 */
[----:B-----5:R-:W-:-:S03]  /*a020*/  IMAD.WIDE R10, R200, 0x2, R14 ;  /* 0x00000002c80a7825 */ /* 0x020fc600078e020e */
[----:B------:R-:W5:Y:S01]  /*a030*/  LDL.64 R14, [R1+0x2e0] ;  /* 0x0002e000010e7983 */ /* 0x000f620000100a00 */
[----:B0-----:R-:W-:-:S03]  /*a040*/  IMAD.WIDE R2, R200, 0x2, R16 ;  /* 0x00000002c8027825 */ /* 0x001fc600078e0210 */
[----:B------:R-:W4:Y:S04]  /*a050*/  LDL.64 R16, [R1+0x2c0] ;  /* 0x0002c00001107983 */ /* 0x000f280000100a00 */
[----:B------:R-:W4:Y:S04]  /*a060*/  LDG.E.U16 R157, desc[UR10][R10.64] ;  /* 0x0000000a0a9d7981 */ /* 0x000f28000c1e1500 */
[----:B------:R4:W4:Y:S04]  /*a070*/  LDG.E.U16 R175, desc[UR10][R6.64] ;  /* 0x0000000a06af7981 */ /* 0x000928000c1e1500 */
[----:B------:R0:W4:Y:S01]  /*a080*/  LDG.E.U16 R251, desc[UR10][R2.64] ;  /* 0x0000000a02fb7981 */ /* 0x000122000c1e1500 */
[----:B------:R-:W-:-:S03]  /*a090*/  IMAD.WIDE R242, R200, 0x2, R30 ;  /* 0x00000002c8f27825 */ /* 0x000fc600078e021e */
[----:B------:R-:W4:Y:S01]  /*a0a0*/  LDL.64 R30, [R1+0x298] ;  /* 0x00029800011e7983 */ /* 0x000f220000100a00 */
[----:B------:R-:W-:-:S03]  /*a0b0*/  IMAD.WIDE R4, R200, 0x2, R18 ;  /* 0x00000002c8047825 */ /* 0x000fc600078e0212 */
[----:B------:R-:W4:Y:S04]  /*a0c0*/  LDL.64 R10, [R1+0x2b0] ;  /* 0x0002b000010a7983 */ /* 0x000f280000100a00 */
[----:B------:R-:W4:Y:S04]  /*a0d0*/  LDL.64 R18, [R1+0x2c8] ;  /* 0x0002c80001127983 */ /* 0x000f280000100a00 */
[----:B------:R-:W4:Y:S04]  /*a0e0*/  LDG.E.U16 R252, desc[UR10][R4.64] ;  /* 0x0000000a04fc7981 */ /* 0x000f28000c1e1500 */
[----:B------:R-:W4:Y:S04]  /*a0f0*/  LDG.E.U16 R242, desc[UR10][R242.64] ;  /* 0x0000000af2f27981 */ /* 0x000f28000c1e1500 */
[----:B------:R-:W4:Y:S01]  /*a100*/  LDL.64 R4, [R1+0x2b8] ;  /* 0x0002b80001047983 */ /* 0x000f220000100a00 */
[----:B------:R-:W-:-:S03]  /*a110*/  IMAD.WIDE R12, R200, 0x2, R22 ;  /* 0x00000002c80c7825 */ /* 0x000fc600078e0216 */
[----:B------:R-:W4:Y:S01]  /*a120*/  LDL.64 R22, [R1+0x2d8] ;  /* 0x0002d80001167983 */ /* 0x000f220000100a00 */
[----:B------:R-:W-:-:S03]  /*a130*/  IMAD.WIDE R240, R200, 0x2, R28 ;  /* 0x00000002c8f07825 */ /* 0x000fc600078e021c */
[----:B------:R-:W4:Y:S04]  /*a140*/  LDG.E.U16 R174, desc[UR10][R12.64] ;  /* 0x0000000a0cae7981 */ /* 0x000f28000c1e1500 */
[----:B------:R-:W4:Y:S04]  /*a150*/  LDL.64 R28, [R1+0x290] ;  /* 0x00029000011c7983 */ /* 0x000f280000100a00 */
[----:B------:R-:W4:Y:S04]  /*a160*/  LDG.E.U16 R240, desc[UR10][R240.64] ;  /* 0x0000000af0f07981 */ /* 0x000f28000c1e1500 */
[----:B------:R-:W4:Y:S01]  /*a170*/  LDL.64 R12, [R1+0x258] ;  /* 0x00025800010c7983 */ /* 0x000f220000100a00 */
[----:B------:R-:W-:-:S03]  /*a180*/  IMAD.WIDE R248, R200, 0x2, R36 ;  /* 0x00000002c8f87825 */ /* 0x000fc600078e0224 */
[----:B------:R-:W4:Y:S01]  /*a190*/  LDL.64 R36, [R1+0x2a8] ;  /* 0x0002a80001247983 */ /* 0x000f220000100a00 */
[----:B------:R-:W-:-:S03]  /*a1a0*/  IMAD.WIDE R244, R200, 0x2, R32 ;  /* 0x00000002c8f47825 */ /* 0x000fc600078e0220 */
[----:B------:R-:W4:Y:S01]  /*a1b0*/  LDL.64 R32, [R1+0x270] ;  /* 0x0002700001207983 */ /* 0x000f220000100a00 */
[----:B---3--:R-:W-:-:S03]  /*a1c0*/  IMAD.WIDE R238, R200, 0x2, R26 ;  /* 0x00000002c8ee7825 */ /* 0x008fc600078e021a */
[----:B------:R-:W3:Y:S04]  /*a1d0*/  LDG.E.U16 R244, desc[UR10][R244.64] ;  /* 0x0000000af4f47981 */ /* 0x000ee8000c1e1500 */
[----:B------:R-:W3:Y:S01]  /*a1e0*/  LDL.64 R26, [R1+0x280] ;  /* 0x00028000011a7983 */ /* 0x000ee20000100a00 */
[----:B--2---:R-:W-:-:S03]  /*a1f0*/  IMAD.WIDE R230, R200, 0x2, R20 ;  /* 0x00000002c8e67825 */ /* 0x004fc600078e0214 */
[----:B------:R-:W2:Y:S01]  /*a200*/  LDG.E.U16 R238, desc[UR10][R238.64] ;  /* 0x0000000aeeee7981 */ /* 0x000ea2000c1e1500 */
[----:B-----5:R-:W-:-:S03]  /*a210*/  IMAD.WIDE R234, R200, 0x2, R14 ;  /* 0x00000002c8ea7825 */ /* 0x020fc600078e020e */
[----:B------:R-:W5:Y:S01]  /*a220*/  LDL.64 R20, [R1+0x260] ;  /* 0x0002600001147983 */ /* 0x000f620000100a00 */
[----:B----4-:R-:W-:-:S03]  /*a230*/  IMAD.WIDE R6, R200, 0x2, R16 ;  /* 0x00000002c8067825 */ /* 0x010fc600078e0210 */
[----:B------:R-:W4:Y:S04]  /*a240*/  LDL.64 R14, [R1+0x288] ;  /* 0x00028800010e7983 */ /* 0x000f280000100a00 */
[----:B------:R-:W2:Y:S01]  /*a250*/  LDL.64 R16, [R1+0x278] ;  /* 0x0002780001107983 */ /* 0x000ea20000100a00 */
[----:B0-----:R-:W-:-:S03]  /*a260*/  IMAD.WIDE R2, R200, 0x2, R38 ;  /* 0x00000002c8027825 */ /* 0x001fc600078e0226 */
[----:B------:R-:W2:Y:S01]  /*a270*/  LDG.E.U16 R211, desc[UR10][R6.64] ;  /* 0x0000000a06d37981 */ /* 0x000ea2000c1e1500 */
[----:B------:R-:W-:-:S03]  /*a280*/  IMAD.WIDE R246, R200, 0x2, R34 ;  /* 0x00000002c8f67825 */ /* 0x000fc600078e0222 */
[----:B------:R0:W2:Y:S01]  /*a290*/  LDG.E.U16 R250, desc[UR10][R2.64] ;  /* 0x0000000a02fa7981 */ /* 0x0000a2000c1e1500 */
[----:B------:R-:W-:-:S03]  /*a2a0*/  IMAD.WIDE R144, R200, 0x2, R30 ;  /* 0x00000002c8907825 */ /* 0x000fc600078e021e */
[----:B------:R-:W2:Y:S04]  /*a2b0*/  LDL.64 R34, [R1+0x2a0] ;  /* 0x0002a00001227983 */ /* 0x000ea80000100a00 */
[----:B------:R-:W2:Y:S01]  /*a2c0*/  LDL.64 R30, [R1+0x228] ;  /* 0x00022800011e7983 */ /* 0x000ea20000100a00 */
[----:B0-----:R-:W-:-:S03]  /*a2d0*/  IMAD.WIDE R2, R200, 0x2, R10 ;  /* 0x00000002c8027825 */ /* 0x001fc600078e020a */
[----:B------:R-:W2:Y:S01]  /*a2e0*/  LDL.64 R10, [R1+0x250] ;  /* 0x00025000010a7983 */ /* 0x000ea20000100a00 */
[----:B------:R-:W-:-:S03]  /*a2f0*/  IMAD.WIDE R228, R200, 0x2, R18 ;  /* 0x00000002c8e47825 */ /* 0x000fc600078e0212 */
[----:B------:R-:W2:Y:S01]  /*a300*/  LDL.64 R18, [R1+0x240] ;  /* 0x0002400001127983 */ /* 0x000ea20000100a00 */
[----:B------:R-:W-:-:S03]  /*a310*/  IMAD.WIDE R236, R200, 0x2, R24 ;  /* 0x00000002c8ec7825 */ /* 0x000fc600078e0218 */
[----:B------:R-:W2:Y:S04]  /*a320*/  LDL.64 R24, [R1+0x268] ;  /* 0x0002680001187983 */ /* 0x000ea80000100a00 */
[----:B------:R0:W2:Y:S01]  /*a330*/  LDG.E.U16 R207, desc[UR10][R2.64] ;  /* 0x0000000a02cf7981 */ /* 0x0000a2000c1e1500 */
[----:B------:R-:W-:-:S03]  /*a340*/  IMAD.WIDE R4, R200, 0x2, R4 ;  /* 0x00000002c8047825 */ /* 0x000fc600078e0204 */
[----:B------:R-:W2:Y:S04]  /*a350*/  LDL.64 R38, [R1+0x1c0] ;  /* 0x0001c00001267983 */ /* 0x000ea80000100a00 */
[----:B------:R-:W2:Y:S01]  /*a360*/  LDG.E.U16 R209, desc[UR10][R4.64] ;  /* 0x0000000a04d17981 */ /* 0x000ea2000c1e1500 */
[----:B------:R-:W-:-:S03]  /*a370*/  IMAD.WIDE R232, R200, 0x2, R22 ;  /* 0x00000002c8e87825 */ /* 0x000fc600078e0216 */
[----:B------:R-:W2:Y:S01]  /*a380*/  LDL.64 R22, [R1+0x248] ;  /* 0x0002480001167983 */ /* 0x000ea20000100a00 */
[----:B------:R-:W-:-:S03]  /*a390*/  IMAD.WIDE R66, R200, 0x2, R28 ;  /* 0x00000002c8427825 */ /* 0x000fc600078e021c */
[----:B------:R-:W2:Y:S04]  /*a3a0*/  LDL.64 R28, [R1+0x220] ;  /* 0x00022000011c7983 */ /* 0x000ea80000100a00 */
[----:B------:R-:W2:Y:S01]  /*a3b0*/  LDL.64 R4, [R1+0x238] ;  /* 0x0002380001047983 */ /* 0x000ea20000100a00 */
[----:B------:R-:W-:-:S03]  /*a3c0*/  IMAD.WIDE R12, R200, 0x2, R12 ;  /* 0x00000002c80c7825 */ /* 0x000fc600078e020c */
[----:B------:R-:W2:Y:S01]  /*a3d0*/  LDG.E.U16 R144, desc[UR10][R144.64] ;  /* 0x0000000a90907981 */ /* 0x000ea2000c1e1500 */
[----:B0-----:R-:W-:-:S03]  /*a3e0*/  IMAD.WIDE R2, R200, 0x2, R36 ;  /* 0x00000002c8027825 */ /* 0x001fc600078e0224 */
[----:B------:R-:W2:Y:S01]  /*a3f0*/  LDG.E.U16 R66, desc[UR10][R66.64] ;  /* 0x0000000a42427981 */ /* 0x000ea2000c1e1500 */
[----:B------:R-:W-:-:S03]  /*a400*/  IMAD.WIDE R58, R200, 0x2, R32 ;  /* 0x00000002c83a7825 */ /* 0x000fc600078e0220 */
[----:B------:R-:W2:Y:S04]  /*a410*/  LDL.64 R36, [R1+0x200] ;  /* 0x0002000001247983 */ /* 0x000ea80000100a00 */
[----:B------:R-:W2:Y:S04]  /*a420*/  LDL.64 R32, [R1+0x1f0] ;  /* 0x0001f00001207983 */ /* 0x000ea80000100a00 */
[----:B------:R-:W2:Y:S04]  /*a430*/  LDG.E.U16 R205, desc[UR10][R2.64] ;  /* 0x0000000a02cd7981 */ /* 0x000ea8000c1e1500 */
[----:B------:R-:W2:Y:S04]  /*a440*/  LDG.E.U16 R58, desc[UR10][R58.64] ;  /* 0x0000000a3a3a7981 */ /* 0x000ea8000c1e1500 */
[----:B------:R-:W2:Y:S04]  /*a450*/  LDG.E.U16 R232, desc[UR10][R232.64] ;  /* 0x0000000ae8e87981 */ /* 0x000ea8000c1e1500 */
[----:B------:R-:W2:Y:S04]  /*a460*/  LDG.E.U16 R230, desc[UR10][R230.64] ;  /* 0x0000000ae6e67981 */ /* 0x000ea8000c1e1500 */
[----:B------:R-:W2:Y:S04]  /*a470*/  LDG.E.U16 R236, desc[UR10][R236.64] ;  /* 0x0000000aecec7981 */ /* 0x000ea8000c1e1500 */
[----:B------:R-:W2:Y:S04]  /*a480*/  LDG.E.U16 R228, desc[UR10][R228.64] ;  /* 0x0000000ae4e47981 */ /* 0x000ea8000c1e1500 */
[----:B------:R-:W2:Y:S04]  /*a490*/  LDG.E.U16 R234, desc[UR10][R234.64] ;  /* 0x0000000aeaea7981 */ /* 0x000ea8000c1e1500 */
[----:B------:R-:W2:Y:S04]  /*a4a0*/  LDG.E.U16 R248, desc[UR10][R248.64] ;  /* 0x0000000af8f87981 */ /* 0x000ea8000c1e1500 */
[----:B------:R-:W2:Y:S01]  /*a4b0*/  LDG.E.U16 R246, desc[UR10][R246.64] ;  /* 0x0000000af6f67981 */ /* 0x000ea2000c1e1500 */
[----:B---3--:R-:W-:-:S03]  /*a4c0*/  IMAD.WIDE R62, R200, 0x2, R26 ;  /* 0x00000002c83e7825 */ /* 0x008fc600078e021a */
[----:B------:R-:W3:Y:S04]  /*a4d0*/  LDL.64 R26, [R1+0x218] ;  /* 0x00021800011a7983 */ /* 0x000ee80000100a00 */
[----:B------:R-:W3:Y:S01]  /*a4e0*/  LDG.E.U16 R62, desc[UR10][R62.64] ;  /* 0x0000000a3e3e7981 */ /* 0x000ee2000c1e1500 */
[----:B-----5:R-:W-:-:S04]  /*a4f0*/  IMAD.WIDE R20, R200, 0x2, R20 ;  /* 0x00000002c8147825 */ /* 0x020fc800078e0214 */
[C---:B----4-:R-:W-:Y:S02]  /*a500*/  IMAD.WIDE R64, R200.reuse, 0x2, R14 ;  /* 0x00000002c8407825 */ /* 0x050fe400078e020e */
[----:B------:R-:W4:Y:S02]  /*a510*/  LDL.64 R14, [R1+0x230] ;  /* 0x00023000010e7983 */ /* 0x000f240000100a00 */
[C---:B--2---:R-:W-:Y:S02]  /*a520*/  IMAD.WIDE R60, R200.reuse, 0x2, R16 ;  /* 0x00000002c83c7825 */ /* 0x044fe400078e0210 */
[----:B------:R-:W2:Y:S04]  /*a530*/  LDL.64 R16, [R1+0x210] ;  /* 0x0002100001107983 */ /* 0x000ea80000100a00 */
[----:B------:R-:W5:Y:S04]  /*a540*/  LDG.E.U16 R20, desc[UR10][R20.64] ;  /* 0x0000000a14147981 */ /* 0x000f68000c1e1500 */
[----:B------:R-:W5:Y:S01]  /*a550*/  LDG.E.U16 R60, desc[UR10][R60.64] ;  /* 0x0000000a3c3c7981 */ /* 0x000f62000c1e1500 */
[----:B------:R-:W-:-:S03]  /*a560*/  IMAD.WIDE R146, R200, 0x2, R34 ;  /* 0x00000002c8927825 */ /* 0x000fc600078e0222 */
[----:B------:R-:W5:Y:S04]  /*a570*/  LDL.64 R34, [R1+0x1f8] ;  /* 0x0001f80001227983 */ /* 0x000f680000100a00 */
[----:B------:R0:W5:Y:S01]  /*a580*/  LDG.E.U16 R21, desc[UR10][R12.64] ;  /* 0x0000000a0c157981 */ /* 0x000162000c1e1500 */
[----:B------:R-:W-:-:S03]  /*a590*/  IMAD.WIDE R10, R200, 0x2, R10 ;  /* 0x00000002c80a7825 */ /* 0x000fc600078e020a */
[----:B------:R-:W5:Y:S01]  /*a5a0*/  LDG.E.U16 R64, desc[UR10][R64.64] ;  /* 0x0000000a40407981 */ /* 0x000f62000c1e1500 */
[----:B------:R-:W-:-:S03]  /*a5b0*/  IMAD.WIDE R6, R200, 0x2, R18 ;  /* 0x00000002c8067825 */ /* 0x000fc600078e0212 */
[----:B------:R1:W5:Y:S01]  /*a5c0*/  LDG.E.U16 R19, desc[UR10][R10.64] ;  /* 0x0000000a0a137981 */ /* 0x000362000c1e1500 */
[----:B0-----:R-:W-:-:S03]  /*a5d0*/  IMAD.WIDE R12, R200, 0x2, R30 ;  /* 0x00000002c80c7825 */ /* 0x001fc600078e021e */
[----:B------:R-:W5:Y:S01]  /*a5e0*/  LDL.64 R30, [R1+0x1e8] ;  /* 0x0001e800011e7983 */ /* 0x000f620000100a00 */
[----:B------:R-:W-:-:S03]  /*a5f0*/  IMAD.WIDE R2, R200, 0x2, R24 ;  /* 0x00000002c8027825 */ /* 0x000fc600078e0218 */
[----:B------:R-:W5:Y:S04]  /*a600*/  LDL.64 R24, [R1+0x208] ;  /* 0x0002080001187983 */ /* 0x000f680000100a00 */
[----:B------:R-:W5:Y:S04]  /*a610*/  LDG.E.U16 R18, desc[UR10][R6.64] ;  /* 0x0000000a06127981 */ /* 0x000f68000c1e1500 */
[----:B------:R0:W5:Y:S04]  /*a620*/  LDG.E.U16 R48, desc[UR10][R12.64] ;  /* 0x0000000a0c307981 */ /* 0x000168000c1e1500 */
[----:B------:R-:W5:Y:S01]  /*a630*/  LDG.E.U16 R2, desc[UR10][R2.64] ;  /* 0x0000000a02027981 */ /* 0x000f62000c1e1500 */
[----:B-1----:R-:W-:-:S03]  /*a640*/  IMAD.WIDE R10, R200, 0x2, R28 ;  /* 0x00000002c80a7825 */ /* 0x002fc600078e021c */
[----:B------:R-:W5:Y:S01]  /*a650*/  LDL.64 R28, [R1+0x1d0] ;  /* 0x0001d000011c7983 */ /* 0x000f620000100a00 */
[----:B------:R-:W-:-:S03]  /*a660*/  IMAD.WIDE R4, R200, 0x2, R4 ;  /* 0x00000002c8047825 */ /* 0x000fc600078e0204 */
[----:B------:R-:W5:Y:S04]  /*a670*/  LDG.E.U16 R146, desc[UR10][R146.64] ;  /* 0x0000000a92927981 */ /* 0x000f68000c1e1500 */
[----:B------:R-:W5:Y:S01]  /*a680*/  LDG.E.U16 R49, desc[UR10][R4.64] ;  /* 0x0000000a04317981 */ /* 0x000f62000c1e1500 */
[----:B0-----:R-:W-:-:S03]  /*a690*/  IMAD.WIDE R12, R200, 0x2, R36 ;  /* 0x00000002c80c7825 */ /* 0x001fc600078e0224 */
[----:B------:R-:W5:Y:S01]  /*a6a0*/  LDL.64 R36, [R1+0x1b8] ;  /* 0x0001b80001247983 */ /* 0x000f620000100a00 */
[----:B---3--:R-:W-:-:S03]  /*a6b0*/  IMAD.WIDE R6, R200, 0x2, R26 ;  /* 0x00000002c8067825 */ /* 0x008fc600078e021a */
[----:B------:R-:W3:Y:S04]  /*a6c0*/  LDL.64 R26, [R1+0x1e0] ;  /* 0x0001e000011a7983 */ /* 0x000ee80000100a00 */
[----:B------:R0:W3:Y:S02]  /*a6d0*/  LDG.E.U16 R47, desc[UR10][R6.64] ;  /* 0x0000000a062f7981 */ /* 0x0000e4000c1e1500 */
[C---:B0-----:R-:W-:Y:S02]  /*a6e0*/  IMAD.WIDE R6, R200.reuse, 0x2, R32 ;  /* 0x00000002c8067825 */ /* 0x041fe400078e0220 */
[----:B------:R-:W3:Y:S02]  /*a6f0*/  LDL.64 R32, [R1+0x1a8] ;  /* 0x0001a80001207983 */ /* 0x000ee40000100a00 */
[----:B----4-:R-:W-:-:S04]  /*a700*/  IMAD.WIDE R14, R200, 0x2, R14 ;  /* 0x00000002c80e7825 */ /* 0x010fc800078e020e */
[C---:B--2---:R-:W-:Y:S02]  /*a710*/  IMAD.WIDE R4, R200.reuse, 0x2, R16 ;  /* 0x00000002c8047825 */ /* 0x044fe400078e0210 */
[----:B------:R-:W2:Y:S04]  /*a720*/  LDG.E.U16 R17, desc[UR10][R14.64] ;  /* 0x0000000a0e117981 */ /* 0x000ea8000c1e1500 */
[----:B------:R5:W4:Y:S04]  /*a730*/  LDG.E.U16 R16, desc[UR10][R10.64] ;  /* 0x0000000a0a107981 */ /* 0x000b28000c1e1500 */
[----:B------:R0:W2:Y:S04]  /*a740*/  LDG.E.U16 R15, desc[UR10][R4.64] ;  /* 0x0000000a040f7981 */ /* 0x0000a8000c1e1500 */
[----:B------:R-:W2:Y:S01]  /*a750*/  LDG.E.U16 R14, desc[UR10][R12.64] ;  /* 0x0000000a0c0e7981 */ /* 0x000ea2000c1e1500 */
[----:B-----5:R-:W-:-:S03]  /*a760*/  IMAD.WIDE R10, R200, 0x2, R34 ;  /* 0x00000002c80a7825 */ /* 0x020fc600078e0222 */
[----:B------:R-:W5:Y:S04]  /*a770*/  LDL.64 R34, [R1+0x1b0] ;  /* 0x0001b00001227983 */ /* 0x000f680000100a00 */
[----:B------:R-:W2:Y:S01]  /*a780*/  LDG.E.U16 R45, desc[UR10][R10.64] ;  /* 0x0000000a0a2d7981 */ /* 0x000ea2000c1e1500 */
[----:B0-----:R-:W-:-:S03]  /*a790*/  IMAD.WIDE R4, R200, 0x2, R30 ;  /* 0x00000002c8047825 */ /* 0x001fc600078e021e */
[----:B------:R0:W2:Y:S04]  /*a7a0*/  LDG.E.U16 R13, desc[UR10][R6.64] ;  /* 0x0000000a060d7981 */ /* 0x0000a8000c1e1500 */
[----:B------:R-:W2:Y:S01]  /*a7b0*/  LDL.64 R30, [R1+0x1a0] ;  /* 0x0001a000011e7983 */ /* 0x000ea20000100a00 */
[----:B------:R-:W-:-:S03]  /*a7c0*/  IMAD.WIDE R24, R200, 0x2, R24 ;  /* 0x00000002c8187825 */ /* 0x000fc600078e0218 */
[----:B------:R1:W4:Y:S01]  /*a7d0*/  LDG.E.U16 R44, desc[UR10][R4.64] ;  /* 0x0000000a042c7981 */ /* 0x000322000c1e1500 */
[----:B0-----:R-:W-:-:S03]  /*a7e0*/  IMAD.WIDE R6, R200, 0x2, R40 ;  /* 0x00000002c8067825 */ /* 0x001fc600078e0228 */
[----:B------:R0:W4:Y:S01]  /*a7f0*/  LDG.E.U16 R46, desc[UR10][R24.64] ;  /* 0x0000000a182e7981 */ /* 0x000122000c1e1500 */
[----:B-1----:R-:W-:-:S03]  /*a800*/  IMAD.WIDE R4, R200, 0x2, R38 ;  /* 0x00000002c8047825 */ /* 0x002fc600078e0226 */
[----:B------:R-:W4:Y:S01]  /*a810*/  LDL.64 R38, [R1+0x188] ;  /* 0x0001880001267983 */ /* 0x000f220000100a00 */
[----:B------:R-:W-:-:S03]  /*a820*/  IMAD.WIDE R10, R200, 0x2, R28 ;  /* 0x00000002c80a7825 */ /* 0x000fc600078e021c */
[----:B------:R-:W4:Y:S01]  /*a830*/  LDL.64 R28, [R1+0x198] ;  /* 0x00019800011c7983 */ /* 0x000f220000100a00 */
[----:B0-----:R-:W-:-:S03]  /*a840*/  IMAD.WIDE R24, R200, 0x2, R42 ;  /* 0x00000002c8187825 */ /* 0x001fc600078e022a */
[----:B------:R-:W4:Y:S04]  /*a850*/  LDG.E.U16 R42, desc[UR10][R6.64] ;  /* 0x0000000a062a7981 */ /* 0x000f28000c1e1500 */
[----:B------:R-:W4:Y:S04]  /*a860*/  LDG.E.U16 R11, desc[UR10][R10.64] ;  /* 0x0000000a0a0b7981 */ /* 0x000f28000c1e1500 */
[----:B------:R-:W4:Y:S04]  /*a870*/  LDG.E.U16 R43, desc[UR10][R24.64] ;  /* 0x0000000a182b7981 */ /* 0x000f28000c1e1500 */
[----:B------:R-:W4:Y:S01]  /*a880*/  LDG.E.U16 R10, desc[UR10][R4.64] ;  /* 0x0000000a040a7981 */ /* 0x000f22000c1e1500 */
[----:B---3--:R-:W-:-:S05]  /*a890*/  IMAD.WIDE R26, R200, 0x2, R26 ;  /* 0x00000002c81a7825 */ /* 0x008fca00078e021a */
[----:B------:R0:W3:Y:S02]  /*a8a0*/  LDG.E.U16 R12, desc[UR10][R26.64] ;  /* 0x0000000a1a0c7981 */ /* 0x0000e4000c1e1500 */
[C---:B0-----:R-:W-:Y:S02]  /*a8b0*/  IMAD.WIDE R26, R200.reuse, 0x2, R36 ;  /* 0x00000002c81a7825 */ /* 0x041fe400078e0224 */
[----:B------:R-:W3:Y:S02]  /*a8c0*/  LDL.64 R36, [R1+0x170] ;  /* 0x0001700001247983 */ /* 0x000ee40000100a00 */
[C---:B------:R-:W-:Y:S02]  /*a8d0*/  IMAD.WIDE R6, R200.reuse, 0x2, R32 ;  /* 0x00000002c8067825 */ /* 0x040fe400078e0220 */
[----:B------:R-:W3:Y:S04]  /*a8e0*/  LDL.64 R32, [R1+0x178] ;  /* 0x0001780001207983 */ /* 0x000ee80000100a00 */
[----:B------:R-:W3:Y:S04]  /*a8f0*/  LDG.E.U16 R40, desc[UR10][R6.64] ;  /* 0x0000000a06287981 */ /* 0x000ee8000c1e1500 */
[----:B------:R-:W3:Y:S01]  /*a900*/  LDG.E.U16 R41, desc[UR10][R26.64] ;  /* 0x0000000a1a297981 */ /* 0x000ee2000c1e1500 */
[----:B--2---:R-:W-:-:S03]  /*a910*/  IMAD.WIDE R4, R200, 0x2, R30 ;  /* 0x00000002c8047825 */ /* 0x004fc600078e021e */
[----:B------:R-:W2:Y:S01]  /*a920*/  LDL.64 R30, [R1+0x158] ;  /* 0x00015800011e7983 */ /* 0x000ea20000100a00 */
[----:B-----5:R-:W-:-:S03]  /*a930*/  IMAD.WIDE R24, R200, 0x2, R34 ;  /* 0x00000002c8187825 */ /* 0x020fc600078e0222 */
[----:B------:R4:W5:Y:S04]  /*a940*/  LDG.E.U16 R7, desc[UR10][R4.64] ;  /* 0x0000000a04077981 */ /* 0x000968000c1e1500 */
[----:B------:R-:W5:Y:S04]  /*a950*/  LDL.64 R34, [R1+0x160] ;  /* 0x0001600001227983 */ /* 0x000f680000100a00 */
[----:B------:R0:W5:Y:S01]  /*a960*/  LDG.E.U16 R9, desc[UR10][R24.64] ;  /* 0x0000000a18097981 */ /* 0x000162000c1e1500 */
[----:B----4-:R-:W-:-:S04]  /*a970*/  IMAD.WIDE R4, R200, 0x2, R38 ;  /* 0x00000002c8047825 */ /* 0x010fc800078e0226 */
[C---:B------:R-:W-:Y:S01]  /*a980*/  IMAD.WIDE R26, R200.reuse, 0x2, R28 ;  /* 0x00000002c81a7825 */ /* 0x040fe200078e021c */
[----:B------:R1:W4:Y:S04]  /*a990*/  LDG.E.U16 R38, desc[UR10][R4.64] ;  /* 0x0000000a04267981 */ /* 0x000328000c1e1500 */
[----:B------:R-:W4:Y:S01]  /*a9a0*/  LDL.64 R28, [R1+0x168] ;  /* 0x00016800011c7983 */ /* 0x000f220000100a00 */
[----:B0-----:R-:W-:-:S03]  /*a9b0*/  IMAD.WIDE R24, R200, 0x2, R50 ;  /* 0x00000002c8187825 */ /* 0x001fc600078e0232 */
[----:B------:R-:W4:Y:S01]  /*a9c0*/  LDL.64 R50, [R1+0x148] ;  /* 0x0001480001327983 */ /* 0x000f220000100a00 */
[----:B-1----:R-:W-:-:S03]  /*a9d0*/  IMAD.WIDE R4, R200, 0x2, R52 ;  /* 0x00000002c8047825 */ /* 0x002fc600078e0234 */
[----:B------:R-:W4:Y:S04]  /*a9e0*/  LDL.64 R52, [R1+0x138] ;  /* 0x0001380001347983 */ /* 0x000f280000100a00 */
[----:B------:R-:W4:Y:S04]  /*a9f0*/  LDG.E.U16 R39, desc[UR10][R26.64] ;  /* 0x0000000a1a277981 */ /* 0x000f28000c1e1500 */
[----:B------:R3:W4:Y:S04]  /*aa00*/  LDG.E.U16 R6, desc[UR10][R24.64] ;  /* 0x0000000a18067981 */ /* 0x000728000c1e1500 */
[----:B------:R-:W4:Y:S01]  /*aa10*/  LDG.E.U16 R5, desc[UR10][R4.64] ;  /* 0x0000000a04057981 */ /* 0x000f22000c1e1500 */
[----:B---3--:R-:W-:-:S04]  /*aa20*/  IMAD.WIDE R24, R200, 0x2, R36 ;  /* 0x00000002c8187825 */ /* 0x008fc800078e0224 */
[C---:B------:R-:W-:Y:S01]  /*aa30*/  IMAD.WIDE R26, R200.reuse, 0x2, R32 ;  /* 0x00000002c81a7825 */ /* 0x040fe200078e0220 */
[----:B------:R2:W3:Y:S04]  /*aa40*/  LDG.E.U16 R4, desc[UR10][R24.64] ;  /* 0x0000000a18047981 */ /* 0x0004e8000c1e1500 */
[----:B------:R-:W3:Y:S04]  /*aa50*/  LDL.64 R32, [R1+0x128] ;  /* 0x0001280001207983 */ /* 0x000ee80000100a00 */
[----:B------:R5:W3:Y:S01]  /*aa60*/  LDG.E.U16 R37, desc[UR10][R26.64] ;  /* 0x0000000a1a257981 */ /* 0x000ae2000c1e1500 */
[----:B--2---:R-:W-:-:S03]  /*aa70*/  IMAD.WIDE R24, R200, 0x2, R30 ;  /* 0x00000002c8187825 */ /* 0x004fc600078e021e */
[----:B------:R-:W2:Y:S01]  /*aa80*/  LDL.64 R30, [R1+0xf8] ;  /* 0x0000f800011e7983 */ /* 0x000ea20000100a00 */
[----:B-----5:R-:W-:-:S03]  /*aa90*/  IMAD.WIDE R26, R200, 0x2, R34 ;  /* 0x00000002c81a7825 */ /* 0x020fc600078e0222 */
[----:B------:R-:W5:Y:S04]  /*aaa0*/  LDG.E.U16 R35, desc[UR10][R24.64] ;  /* 0x0000000a18237981 */ /* 0x000f68000c1e1500 */
[----:B------:R0:W5:Y:S01]  /*aab0*/  LDG.E.U16 R3, desc[UR10][R26.64] ;  /* 0x0000000a1a037981 */ /* 0x000162000c1e1500 */
[----:B----4-:R-:W-:-:S05]  /*aac0*/  IMAD.WIDE R28, R200, 0x2, R28 ;  /* 0x00000002c81c7825 */ /* 0x010fca00078e021c */
[----:B------:R1:W4:Y:S01]  /*aad0*/  LDG.E.U16 R36, desc[UR10][R28.64] ;  /* 0x0000000a1c247981 */ /* 0x000322000c1e1500 */
[----:B0-----:R-:W-:-:S03]  /*aae0*/  IMAD.WIDE R26, R200, 0x2, R52 ;  /* 0x00000002c81a7825 */ /* 0x001fc600078e0234 */
[----:B------:R-:W4:Y:S01]  /*aaf0*/  LDL.64 R52, [R1+0xa8] ;  /* 0x0000a80001347983 */ /* 0x000f220000100a00 */
[----:B-1----:R-:W-:-:S03]  /*ab00*/  IMAD.WIDE R28, R200, 0x2, R50 ;  /* 0x00000002c81c7825 */ /* 0x002fc600078e0232 */
[----:B------:R-:W5:Y:S04]  /*ab10*/  LDL.64 R50, [R1+0xe8] ;  /* 0x0000e80001327983 */ /* 0x000f680000100a00 */
[----:B------:R-:W5:Y:S04]  /*ab20*/  LDG.E.U16 R34, desc[UR10][R28.64] ;  /* 0x0000000a1c227981 */ /* 0x000f68000c1e1500 */
[----:B------:R-:W5:Y:S01]  /*ab30*/  LDL.64 R28, [R1+0x118] ;  /* 0x00011800011c7983 */ /* 0x000f620000100a00 */
[----:B---3--:R-:W-:-:S03]  /*ab40*/  IMAD.WIDE R24, R200, 0x2, R32 ;  /* 0x00000002c8187825 */ /* 0x008fc600078e0220 */
[----:B------:R0:W3:Y:S04]  /*ab50*/  LDG.E.U16 R33, desc[UR10][R26.64] ;  /* 0x0000000a1a217981 */ /* 0x0000e8000c1e1500 */
[----:B------:R2:W3:Y:S01]  /*ab60*/  LDG.E.U16 R32, desc[UR10][R24.64] ;  /* 0x0000000a18207981 */ /* 0x0004e2000c1e1500 */
[----:B0-----:R-:W-:-:S03]  /*ab70*/  IMAD.WIDE R26, R200, 0x2, R54 ;  /* 0x00000002c81a7825 */ /* 0x001fc600078e0236 */
[----:B------:R-:W3:Y:S01]  /*ab80*/  LDL.64 R54, [R1+0x78] ;  /* 0x0000780001367983 */ /* 0x000ee20000100a00 */
[----:B--2---:R-:W-:-:S03]  /*ab90*/  IMAD.WIDE R24, R200, 0x2, R30 ;  /* 0x00000002c8187825 */ /* 0x004fc600078e021e */
[----:B------:R-:W2:Y:S04]  /*aba0*/  LDG.E.U16 R30, desc[UR10][R26.64] ;  /* 0x0000000a1a1e7981 */ /* 0x000ea8000c1e1500 */
[----:B------:R-:W2:Y:S01]  /*abb0*/  LDL.64 R26, [R1+0xd8] ;  /* 0x0000d800011a7983 */ /* 0x000ea20000100a00 */
[----:B----4-:R-:W-:-:S04]  /*abc0*/  IMAD.WIDE R52, R200, 0x2, R52 ;  /* 0x00000002c8347825 */ /* 0x010fc800078e0234 */
[----:B-----5:R-:W-:-:S05]  /*abd0*/  IMAD.WIDE R28, R200, 0x2, R28 ;  /* 0x00000002c81c7825 */ /* 0x020fca00078e021c */
[----:B------:R-:W4:Y:S04]  /*abe0*/  LDG.E.U16 R31, desc[UR10][R28.64] ;  /* 0x0000000a1c1f7981 */ /* 0x000f28000c1e1500 */
[----:B------:R0:W5:Y:S02]  /*abf0*/  LDG.E.U16 R29, desc[UR10][R24.64] ;  /* 0x0000000a181d7981 */ /* 0x000164000c1e1500 */
[C---:B0-----:R-:W-:Y:S02]  /*ac00*/  IMAD.WIDE R24, R200.reuse, 0x2, R56 ;  /* 0x00000002c8187825 */ /* 0x041fe400078e0238 */
[----:B------:R-:W3:Y:S02]  /*ac10*/  LDL.64 R56, [R1+0x38] ;  /* 0x0000380001387983 */ /* 0x000ee40000100a00 */
[----:B--2---:R-:W-:-:S06]  /*ac20*/  IMAD.WIDE R26, R200, 0x2, R26 ;  /* 0x00000002c81a7825 */ /* 0x004fcc00078e021a */
[----:B------:R-:W2:Y:S04]  /*ac30*/  LDG.E.U16 R27, desc[UR10][R26.64] ;  /* 0x0000000a1a1b7981 */ /* 0x000ea8000c1e1500 */
[----:B------:R0:W2:Y:S02]  /*ac40*/  LDG.E.U16 R26, desc[UR10][R24.64] ;  /* 0x0000000a181a7981 */ /* 0x0000a4000c1e1500 */
[C---:B0-----:R-:W-:Y:S02]  /*ac50*/  IMAD.WIDE R24, R200.reuse, 0x2, R220 ;  /* 0x00000002c8187825 */ /* 0x041fe400078e02dc */
[----:B------:R-:W2:Y:S04]  /*ac60*/  LDL.64 R220, [R1+0x28] ;  /* 0x0000280001dc7983 */ /* 0x000ea80000100a00 */
[----:B------:R-:W2:Y:S04]  /*ac70*/  LDG.E.U16 R25, desc[UR10][R24.64] ;  /* 0x0000000a18197981 */ /* 0x000ea8000c1e1500 */
[----:B------:R0:W2:Y:S04]  /*ac80*/  LDG.E.U16 R24, desc[UR10][R52.64] ;  /* 0x0000000a34187981 */ /* 0x0000a8000c1e1500 */
[----:B------:R-:W0:Y:S02]  /*ac90*/  LDL.64 R52, [R1+0x68] ;  /* 0x0000680001347983 */ /* 0x000e240000100a00 */
[----:B0-----:R-:W-:-:S05]  /*aca0*/  IMAD.WIDE R52, R200, 0x2, R52 ;  /* 0x00000002c8347825 */ /* 0x001fca00078e0234 */
[----:B------:R0:W2:Y:S04]  /*acb0*/  LDG.E.U16 R59, desc[UR10][R52.64] ;  /* 0x0000000a343b7981 */ /* 0x0000a8000c1e1500 */
[----:B------:R-:W0:Y:S01]  /*acc0*/  LDL.64 R52, [R1+0x58] ;  /* 0x0000580001347983 */ /* 0x000e220000100a00 */
[----:B------:R-:W-:-:S04]  /*acd0*/  IMAD.WIDE R50, R200, 0x2, R50 ;  /* 0x00000002c8327825 */ /* 0x000fc800078e0232 */
[C---:B------:R-:W-:Y:S01]  /*ace0*/  IMAD.WIDE R22, R200.reuse, 0x2, R22 ;  /* 0x00000002c8167825 */ /* 0x040fe200078e0216 */
[----:B------:R1:W2:Y:S05]  /*acf0*/  LDG.E.U16 R28, desc[UR10][R50.64] ;  /* 0x0000000a321c7981 */ /* 0x0002aa000c1e1500 */
[----:B------:R-:W2:Y:S01]  /*ad00*/  LDG.E.U16 R22, desc[UR10][R22.64] ;  /* 0x0000000a16167981 */ /* 0x000ea2000c1e1500 */
[----:B0-----:R-:W-:-:S05]  /*ad10*/  IMAD.WIDE R52, R200, 0x2, R52 ;  /* 0x00000002c8347825 */ /* 0x001fca00078e0234 */
[----:B------:R0:W2:Y:S04]  /*ad20*/  LDG.E.U16 R61, desc[UR10][R52.64] ;  /* 0x0000000a343d7981 */ /* 0x0000a8000c1e1500 */
[----:B------:R-:W0:Y:S01]  /*ad30*/  LDL.64 R52, [R1+0x150] ;  /* 0x0001500001347983 */ /* 0x000e220000100a00 */
[----:B-1----:R-:W-:-:S03]  /*ad40*/  IMAD.WIDE R50, R200, 0x2, R190 ;  /* 0x00000002c8327825 */ /* 0x002fc600078e02be */
[----:B------:R-:W2:Y:S04]  /*ad50*/  LDL.64 R190, [R1+0x140] ;  /* 0x0001400001be7983 */ /* 0x000ea80000100a00 */
[----:B------:R1:W2:Y:S04]  /*ad60*/  LDG.E.U16 R23, desc[UR10][R50.64] ;  /* 0x0000000a32177981 */ /* 0x0002a8000c1e1500 */
[----:B------:R-:W1:Y:S01]  /*ad70*/  LDL.64 R50, [R1+0x88] ;  /* 0x0000880001327983 */ /* 0x000e620000100a00 */
[----:B0-----:R-:W-:-:S05]  /*ad80*/  IMAD.WIDE R52, R200, 0x2, R52 ;  /* 0x00000002c8347825 */ /* 0x001fca00078e0234 */
[----:B------:R0:W2:Y:S04]  /*ad90*/  LDG.E.U16 R145, desc[UR10][R52.64] ;  /* 0x0000000a34917981 */ /* 0x0000a8000c1e1500 */
[----:B------:R-:W0:Y:S01]  /*ada0*/  LDL.64 R52, [R1+0x130] ;  /* 0x0001300001347983 */ /* 0x000e220000100a00 */
[----:B---3--:R-:W-:-:S04]  /*adb0*/  IMAD.WIDE R54, R200, 0x2, R54 ;  /* 0x00000002c8367825 */ /* 0x008fc800078e0236 */
[----:B-1----:R-:W-:-:S06]  /*adc0*/  IMAD.WIDE R50, R200, 0x2, R50 ;  /* 0x00000002c8327825 */ /* 0x002fcc00078e0232 */
[----:B------:R-:W3:Y:S04]  /*add0*/  LDG.E.U16 R50, desc[UR10][R50.64] ;  /* 0x0000000a32327981 */ /* 0x000ee8000c1e1500 */
[----:B------:R-:W3:Y:S04]  /*ade0*/  LDG.E.U16 R51, desc[UR10][R54.64] ;  /* 0x0000000a36337981 */ /* 0x000ee8000c1e1500 */
[----:B------:R-:W3:Y:S01]  /*adf0*/  LDL.64 R54, [R1+0x48] ;  /* 0x0000480001367983 */ /* 0x000ee20000100a00 */
[----:B------:R-:W-:-:S05]  /*ae00*/  IMAD.WIDE R56, R200, 0x2, R56 ;  /* 0x00000002c8387825 */ /* 0x000fca00078e0238 */
[----:B------:R2:W4:Y:S01]  /*ae10*/  LDG.E.U16 R65, desc[UR10][R56.64] ;  /* 0x0000000a38417981 */ /* 0x000522000c1e1500 */
[----:B0-----:R-:W-:-:S05]  /*ae20*/  IMAD.WIDE R52, R200, 0x2, R52 ;  /* 0x00000002c8347825 */ /* 0x001fca00078e0234 */
[----:B------:R-:W4:Y:S04]  /*ae30*/  LDG.E.U16 R206, desc[UR10][R52.64] ;  /* 0x0000000a34ce7981 */ /* 0x000f28000c1e1500 */
[----:B------:R-:W4:Y:S01]  /*ae40*/  LDL.64 R52, [R1+0x100] ;  /* 0x0001000001347983 */ /* 0x000f220000100a00 */
[----:B--2---:R-:W-:-:S03]  /*ae50*/  IMAD.WIDE R56, R200, 0x2, R190 ;  /* 0x00000002c8387825 */ /* 0x004fc600078e02be */
[----:B------:R-:W2:Y:S04]  /*ae60*/  LDL.64 R190, [R1+0xb0] ;  /* 0x0000b00001be7983 */ /* 0x000ea80000100a00 */
[----:B------:R-:W2:Y:S04]  /*ae70*/  LDG.E.U16 R147, desc[UR10][R56.64] ;  /* 0x0000000a38937981 */ /* 0x000ea8000c1e1500 */
[----:B------:R-:W2:Y:S01]  /*ae80*/  LDL.64 R56, [R1+0x110] ;  /* 0x0001100001387983 */ /* 0x000ea20000100a00 */
[----:B---3--:R-:W-:-:S05]  /*ae90*/  IMAD.WIDE R54, R200, 0x2, R54 ;  /* 0x00000002c8367825 */ /* 0x008fca00078e0236 */
[----:B------:R0:W3:Y:S02]  /*aea0*/  LDG.E.U16 R63, desc[UR10][R54.64] ;  /* 0x0000000a363f7981 */ /* 0x0000e4000c1e1500 */
[C---:B0-----:R-:W-:Y:S02]  /*aeb0*/  IMAD.WIDE R54, R200.reuse, 0x2, R220 ;  /* 0x00000002c8367825 */ /* 0x041fe400078e02dc */
[----:B------:R-:W3:Y:S04]  /*aec0*/  LDL.64 R220, [R1+0xc0] ;  /* 0x0000c00001dc7983 */ /* 0x000ee80000100a00 */
[----:B------:R0:W3:Y:S04]  /*aed0*/  LDG.E.U16 R67, desc[UR10][R54.64] ;  /* 0x0000000a36437981 */ /* 0x0000e8000c1e1500 */
[----:B------:R-:W0:Y:S01]  /*aee0*/  LDL.64 R54, [R1+0x120] ;  /* 0x0001200001367983 */ /* 0x000e220000100a00 */
[----:B----4-:R-:W-:-:S05]  /*aef0*/  IMAD.WIDE R52, R200, 0x2, R52 ;  /* 0x00000002c8347825 */ /* 0x010fca00078e0234 */
[----:B------:R1:W4:Y:S04]  /*af00*/  LDG.E.U16 R227, desc[UR10][R52.64] ;  /* 0x0000000a34e37981 */ /* 0x000328000c1e1500 */
[----:B------:R-:W1:Y:S01]  /*af10*/  LDL.64 R52, [R1+0xd0] ;  /* 0x0000d00001347983 */ /* 0x000e620000100a00 */
[----:B--2---:R-:W-:-:S05]  /*af20*/  IMAD.WIDE R56, R200, 0x2, R56 ;  /* 0x00000002c8387825 */ /* 0x004fca00078e0238 */
[----:B------:R2:W2:Y:S04]  /*af30*/  LDG.E.U16 R210, desc[UR10][R56.64] ;  /* 0x0000000a38d27981 */ /* 0x0004a8000c1e1500 */
[----:B------:R-:W2:Y:S01]  /*af40*/  LDL.64 R56, [R1+0xe0] ;  /* 0x0000e00001387983 */ /* 0x000ea20000100a00 */
[----:B0-----:R-:W-:-:S05]  /*af50*/  IMAD.WIDE R54, R200, 0x2, R54 ;  /* 0x00000002c8367825 */ /* 0x001fca00078e0236 */
[----:B------:R-:W3:Y:S04]  /*af60*/  LDG.E.U16 R208, desc[UR10][R54.64] ;  /* 0x0000000a36d07981 */ /* 0x000ee8000c1e1500 */
[----:B------:R-:W3:Y:S01]  /*af70*/  LDL.64 R54, [R1+0xf0] ;  /* 0x0000f00001367983 */ /* 0x000ee20000100a00 */
[----:B-1----:R-:W-:-:S05]  /*af80*/  IMAD.WIDE R52, R200, 0x2, R52 ;  /* 0x00000002c8347825 */ /* 0x002fca00078e0234 */
[----:B------:R-:W4:Y:S04]  /*af90*/  LDG.E.U16 R233, desc[UR10][R52.64] ;  /* 0x0000000a34e97981 */ /* 0x000f28000c1e1500 */
[----:B------:R-:W4:Y:S01]  /*afa0*/  LDL.64 R52, [R1+0xa0] ;  /* 0x0000a00001347983 */ /* 0x000f220000100a00 */
[----:B--2---:R-:W-:-:S05]  /*afb0*/  IMAD.WIDE R56, R200, 0x2, R56 ;  /* 0x00000002c8387825 */ /* 0x004fca00078e0238 */
[----:B------:R0:W2:Y:S02]  /*afc0*/  LDG.E.U16 R231, desc[UR10][R56.64] ;  /* 0x0000000a38e77981 */ /* 0x0000a4000c1e1500 */
[C---:B0-----:R-:W-:Y:S02]  /*afd0*/  IMAD.WIDE R56, R200.reuse, 0x2, R190 ;  /* 0x00000002c8387825 */ /* 0x041fe400078e02be */
        /* <DEDUP_REMOVED lines=24> */
[----:B------:R-:W2:Y:S04]  /*b160*/  LDL.LU.64 R190, [R1] ;  /* 0x0000000001be7983 */ /* 0x000ea80000300a00 */
[----:B------:R-:W2:Y:S01]  /*b170*/  LDG.E.U16 R56, desc[UR10][R56.64] ;  /* 0x0000000a38387981 */ /* 0x000ea2000c1e1500 */
[----:B---3--:R-:W-:-:S05]  /*b180*/  IMAD.WIDE R54, R200, 0x2, R54 ;  /* 0x00000002c8367825 */ /* 0x008fca00078e0236 */
[----:B------:R0:W3:Y:S02]  /*b190*/  LDG.E.U16 R247, desc[UR10][R54.64] ;  /* 0x0000000a36f77981 */ /* 0x0000e4000c1e1500 */
[----:B0-----:R-:W-:Y:S02]  /*b1a0*/  IMAD.WIDE R54, R200, 0x2, R220 ;  /* 0x00000002c8367825 */ /* 0x001fe400078e02dc */
[----:B------:R-:W-:Y:S04]  /*b1b0*/  LDS R220, [R223+0x8000] ;  /* 0x00800000dfdc7984 */ /* 0x000fe80000000800 */
[----:B------:R0:W2:Y:S04]  /*b1c0*/  LDG.E.U16 R54, desc[UR10][R54.64] ;  /* 0x0000000a36367981 */ /* 0x0000a8000c1e1500 */
[----:B------:R-:W2:Y:S04]  /*b1d0*/  LDS R221, [R223+0x8080] ;  /* 0x00808000dfdd7984 */ /* 0x000ea80000000800 */
[----:B------:R-:W-:Y:S01]  /*b1e0*/  LDS R223, [R223+0x8180] ;  /* 0x00818000dfdf7984 */ /* 0x000fe20000000800 */
[----:B0-----:R-:W-:-:S04]  /*b1f0*/  LOP3.LUT R55, R202, 0x3f, RZ, 0xc0, !PT ;  /* 0x0000003fca377812 */ /* 0x001fc800078ec0ff */
[----:B------:R-:W-:Y:S01]  /*b200*/  SHF.L.U32 R55, R55, 0x1, RZ ;  /* 0x0000000137377819 */ /* 0x000fe200000006ff */
[----:B----4-:R-:W-:-:S06]  /*b210*/  IMAD.WIDE R52, R200, 0x2, R52 ;  /* 0x00000002c8347825 */ /* 0x010fcc00078e0234 */
[----:B------:R0:W4:Y:S02]  /*b220*/  LDG.E.U16 R52, desc[UR10][R52.64] ;  /* 0x0000000a34347981 */ /* 0x000124000c1e1500 */
[----:B0-----:R-:W-:-:S04]  /*b230*/  SHF.R.S32.HI R53, RZ, 0x6, R202 ;  /* 0x00000006ff357819 */ /* 0x001fc800000114ca */
[----:B------:R-:W-:-:S04]  /*b240*/  SGXT R53, R53, 0x1 ;  /* 0x000000013535781a */ /* 0x000fc80000000200 */
[----:B------:R-:W-:Y:S01]  /*b250*/  LOP3.LUT R53, R55, 0x90, R53, 0x78, !PT ;  /* 0x0000009037357812 */ /* 0x000fe200078e7835 */
[----:B------:R-:W-:Y:S01]  /*b260*/  FADD R55, -R226, R185 ;  /* 0x000000b9e2377221 */ /* 0x000fe20000000100 */
[----:B------:R-:W-:Y:S06]  /*b270*/  BAR.SYNC.DEFER_BLOCKING 0x0 ;  /* 0x0000000000007b1d */ /* 0x000fec0000010000 */
[----:B------:R-:W0:Y:S01]  /*b280*/  S2R R185, SR_TID.X ;  /* 0x0000000000b97919 */ /* 0x000e220000002100 */
[----:B------:R-:W-:Y:S01]  /*b290*/  FMUL R202, R55, 1.4426950216293334961 ;  /* 0x3fb8aa3b37ca7820 */ /* 0x000fe20000400000 */
[----:B------:R-:W-:-:S04]  /*b2a0*/  FADD R55, -R225, R203 ;  /* 0x000000cbe1377221 */ /* 0x000fc80000000100 */
[----:B------:R-:W-:-:S04]  /*b2b0*/  FMUL R55, R55, 1.4426950216293334961 ;  /* 0x3fb8aa3b37377820 */ /* 0x000fc80000400000 */
[----:B------:R1:W-:Y:S01]  /*b2c0*/  MUFU.EX2 R203, R55 ;  /* 0x0000003700cb7308 */ /* 0x0003e20000000800 */
[----:B------:R0:W-:Y:S07]  /*b2d0*/  STS.U16 [R53+UR6+0x8000], R8 ;  /* 0x0080000835007988 */ /* 0x0001ee0008000406 */
[----:B------:R-:W2:Y:S01]  /*b2e0*/  MUFU.EX2 R202, R202 ;  /* 0x000000ca00ca7308 */ /* 0x000ea20000000800 */
[C---:B0-----:R-:W-:Y:S01]  /*b2f0*/  IMAD.SHL.U32 R57, R185.reuse, 0x8, RZ ;  /* 0x00000008b9397824 */ /* 0x041fe200078e00ff */
[----:B-1----:R-:W-:-:S02]  /*b300*/  LOP3.LUT R55, R185, 0x60, RZ, 0xc0, !PT ;  /* 0x00000060b9377812 */ /* 0x002fc400078ec0ff */
[----:B------:R-:W-:Y:S02]  /*b310*/  LOP3.LUT R8, R185, 0x1f, RZ, 0xc0, !PT ;  /* 0x0000001fb9087812 */ /* 0x000fe400078ec0ff */
[----:B------:R-:W-:Y:S02]  /*b320*/  LOP3.LUT R57, R57, 0x30, RZ, 0xc0, !PT ;  /* 0x0000003039397812 */ /* 0x000fe400078ec0ff */
[----:B------:R-:W-:Y:S02]  /*b330*/  SHF.R.U32.HI R55, RZ, 0x1, R55 ;  /* 0x00000001ff377819 */ /* 0x000fe40000011637 */
[----:B------:R-:W-:Y:S02]  /*b340*/  LEA R8, R8, UR6, 0x6 ;  /* 0x0000000608087c11 */ /* 0x000fe4000f8e30ff */
[----:B------:R-:W-:Y:S02]  /*b350*/  LOP3.LUT R55, R57, R55, RZ, 0x3c, !PT ;  /* 0x0000003739377212 */ /* 0x000fe400078e3cff */
[----:B------:R-:W-:-:S03]  /*b360*/  SHF.L.U32 R204, R185, 0x6, RZ ;  /* 0x00000006b9cc7819 */ /* 0x000fc600000006ff */
[----:B------:R-:W-:Y:S02]  /*b370*/  IMAD.IADD R55, R55, 0x1, R8 ;  /* 0x0000000137377824 */ /* 0x000fe400078e0208 */
[----:B------:R-:W-:Y:S01]  /*b380*/  IMAD.SHL.U32 R8, R185, 0x2, RZ ;  /* 0x00000002b9087824 */ /* 0x000fe200078e00ff */
[----:B------:R-:W-:-:S04]  /*b390*/  LOP3.LUT R204, R57, 0x3c0, R204, 0xf8, !PT ;  /* 0x000003c039cc7812 */ /* 0x000fc800078ef8cc */
[----:B------:R-:W-:Y:S02]  /*b3a0*/  LOP3.LUT R8, R57, 0x30, R8, 0x78, !PT ;  /* 0x0000003039087812 */ /* 0x000fe400078e7808 */
[C---:B------:R-:W-:Y:S02]  /*b3b0*/  LOP3.LUT R57, R185.reuse, 0x60, RZ, 0xc0, !PT ;  /* 0x00000060b9397812 */ /* 0x040fe400078ec0ff */
[----:B------:R-:W-:Y:S02]  /*b3c0*/  LOP3.LUT R204, R204, 0x10, R185, 0x78, !PT ;  /* 0x00000010cccc7812 */ /* 0x000fe400078e78b9 */
[----:B------:R-:W-:Y:S02]  /*b3d0*/  LOP3.LUT R185, R185, 0x7, RZ, 0xc0, !PT ;  /* 0x00000007b9b97812 */ /* 0x000fe400078ec0ff */
[----:B------:R-:W-:-:S03]  /*b3e0*/  LEA R57, R57, UR6, 0x4 ;  /* 0x0000000639397c11 */ /* 0x000fc6000f8e20ff */
[----:B------:R-:W-:Y:S02]  /*b3f0*/  IMAD.SHL.U32 R185, R185, 0x40, RZ ;  /* 0x00000040b9b97824 */ /* 0x000fe400078e00ff */
[----:B--2---:R-:W-:Y:S01]  /*b400*/  FFMA2 R220, R190.F32x2.HI_LO, R202.F32x2.HI_LO, R220.F32x2.HI_LO ;  /* 0x000000cabedc7249 */ /* 0x004fe200000000dc */
[----:B------:R0:W-:Y:S02]  /*b410*/  STS.U16 [R53+UR6+0x8200], R186 ;  /* 0x008200ba35007988 */ /* 0x0001e40008000406 */
[----:B------:R-:W-:Y:S02]  /*b420*/  IADD3 R8, PT, PT, R185, R57, R8 ;  /* 0x00000039b9087210 */ /* 0x000fe40007ffe008 */
[----:B------:R-:W2:Y:S04]  /*b430*/  LDL.LU.64 R190, [R1+0x820] ;  /* 0x0008200001be7983 */ /* 0x000ea80000300a00 */
[----:B------:R-:W2:Y:S04]  /*b440*/  LDL.LU R185, [R1+0x81c] ;  /* 0x00081c0001b97983 */ /* 0x000ea80000300800 */
[----:B0-----:R-:W2:Y:S04]  /*b450*/  LDL.LU R186, [R1+0x818] ;  /* 0x0008180001ba7983 */ /* 0x001ea80000300800 */
[----:B------:R0:W-:Y:S04]  /*b460*/  STS.U16 [R53+UR6+0x8400], R187 ;  /* 0x008400bb35007988 */ /* 0x0001e80008000406 */
[----:B------:R1:W-:Y:S04]  /*b470*/  STS.U16 [R53+UR6+0x8600], R180 ;  /* 0x008600b435007988 */ /* 0x0003e80008000406 */
[----:B------:R3:W-:Y:S04]  /*b480*/  STS.U16 [R53+UR6+0x8800], R181 ;  /* 0x008800b535007988 */ /* 0x0007e80008000406 */
[----:B0-----:R-:W2:Y:S04]  /*b490*/  LDL.LU R187, [R1+0x814] ;  /* 0x0008140001bb7983 */ /* 0x001ea80000300800 */
[----:B-1----:R-:W2:Y:S04]  /*b4a0*/  LDL.LU R180, [R1+0x810] ;  /* 0x0008100001b47983 */ /* 0x002ea80000300800 */
[----:B---3--:R-:W3:Y:S04]  /*b4b0*/  LDL.LU R181, [R1+0x80c] ;  /* 0x00080c0001b57983 */ /* 0x008ee80000300800 */
[----:B------:R0:W-:Y:S04]  /*b4c0*/  STS.U16 [R53+UR6+0x8a00], R182 ;  /* 0x008a00b635007988 */ /* 0x0001e80008000406 */
[----:B------:R1:W-:Y:S04]  /*b4d0*/  STS.U16 [R53+UR6+0x8c00], R183 ;  /* 0x008c00b735007988 */ /* 0x0003e80008000406 */
[----:B------:R5:W-:Y:S04]  /*b4e0*/  STS.U16 [R53+UR6+0x8e00], R176 ;  /* 0x008e00b035007988 */ /* 0x000be80008000406 */
[----:B0-----:R-:W2:Y:S04]  /*b4f0*/  LDL.LU R182, [R1+0x808] ;  /* 0x0008080001b67983 */ /* 0x001ea80000300800 */
[----:B-1----:R-:W2:Y:S04]  /*b500*/  LDL.LU R183, [R1+0x804] ;  /* 0x0008040001b77983 */ /* 0x002ea80000300800 */
[----:B-----5:R-:W5:Y:S04]  /*b510*/  LDL.LU R176, [R1+0x800] ;  /* 0x0008000001b07983 */ /* 0x020f680000300800 */
[----:B------:R0:W-:Y:S04]  /*b520*/  STS.U16 [R53+UR6+0x9000], R177 ;  /* 0x009000b135007988 */ /* 0x0001e80008000406 */
[----:B------:R1:W-:Y:S04]  /*b530*/  STS.U16 [R53+UR6+0x9200], R178 ;  /* 0x009200b235007988 */ /* 0x0003e80008000406 */
[----:B------:R1:W-:Y:S04]  /*b540*/  STS.U16 [R53+UR6+0xb600], R2 ;  /* 0x00b6000235007988 */ /* 0x0003e80008000406 */
[----:B0-----:R-:W2:Y:S04]  /*b550*/  LDL.LU R177, [R1+0x7fc] ;  /* 0x0007fc0001b17983 */ /* 0x001ea80000300800 */
[----:B-1----:R-:W2:Y:S01]  /*b560*/  LDL.LU R178, [R1+0x7f8] ;  /* 0x0007f80001b27983 */ /* 0x002ea20000300800 */
[----:B------:R-:W-:-:S03]  /*b570*/  LOP3.LUT R2, R53, 0x20, RZ, 0x3c, !PT ;  /* 0x0000002035027812 */ /* 0x000fc600078e3cff */
[----:B------:R0:W-:Y:S04]  /*b580*/  STS.U16 [R53+UR6+0x9400], R179 ;  /* 0x009400b335007988 */ /* 0x0001e80008000406 */
[----:B------:R1:W-:Y:S04]  /*b590*/  STS.U16 [R53+UR6+0x9600], R172 ;  /* 0x009600ac35007988 */ /* 0x0003e80008000406 */
[----:B------:R1:W-:Y:S04]  /*b5a0*/  STS.U16 [R53+UR6+0x9800], R173 ;  /* 0x009800ad35007988 */ /* 0x0003e80008000406 */
[----:B0-----:R-:W2:Y:S04]  /*b5b0*/  LDL.LU R179, [R1+0x7f4] ;  /* 0x0007f40001b37983 */ /* 0x001ea80000300800 */
[----:B-1----:R-:W2:Y:S04]  /*b5c0*/  LDL.LU R172, [R1+0x7f0] ;  /* 0x0007f00001ac7983 */ /* 0x002ea80000300800 */
[----:B------:R-:W2:Y:S04]  /*b5d0*/  LDL.LU R173, [R1+0x7ec] ;  /* 0x0007ec0001ad7983 */ /* 0x000ea80000300800 */
[----:B------:R0:W-:Y:S04]  /*b5e0*/  STS.U16 [R53+UR6+0x9a00], R174 ;  /* 0x009a00ae35007988 */ /* 0x0001e80008000406 */
[----:B------:R1:W-:Y:S04]  /*b5f0*/  STS.U16 [R53+UR6+0x9c00], R175 ;  /* 0x009c00af35007988 */ /* 0x0003e80008000406 */
[----:B------:R-:W-:Y:S04]  /*b600*/  STS.U16 [R53+UR6+0x9e00], R251 ;  /* 0x009e00fb35007988 */ /* 0x000fe80008000406 */
[----:B0-----:R-:W2:Y:S04]  /*b610*/  LDL.LU R174, [R1+0x7e8] ;  /* 0x0007e80001ae7983 */ /* 0x001ea80000300800 */
        /* <DEDUP_REMOVED lines=47> */
[----:B-1----:R-:W2:Y:S04]  /*b910*/  LDL.LU R175, [R1+0x7e4] ;  /* 0x0007e40001af7983 */ /* 0x002ea80000300800 */
        /* <DEDUP_REMOVED lines=11> */
[----:B----4-:R-:W4:Y:S04]  /*b9d0*/  LDL.LU R165, [R1+0x7cc] ;  /* 0x0007cc0001a57983 */ /* 0x010f280000300800 */
        /* <DEDUP_REMOVED lines=14> */
[----:B------:R1:W-:Y:S04]  /*bac0*/  STS.U16 [R2+UR6+0xd500], R4 ;  /* 0x00d5000402007988 */ /* 0x0003e80008000406 */
[----:B0-----:R-:W2:Y:S04]  /*bad0*/  LDL.LU R156, [R1+0x7b0] ;  /* 0x0007b000019c7983 */ /* 0x001ea80000300800 */
[----:B-1----:R-:W2:Y:S01]  /*bae0*/  LDL.LU R157, [R1+0x7ac] ;  /* 0x0007ac00019d7983 */ /* 0x002ea20000300800 */
[----:B------:R-:W-:-:S03]  /*baf0*/  F2FP.F16.F32.PACK_AB R4, R158, R159 ;  /* 0x0000009f9e04723e */ /* 0x000fc600000000ff */
[----:B------:R0:W-:Y:S04]  /*bb00*/  STS.U16 [R2+UR6+0xd300], R5 ;  /* 0x00d3000502007988 */ /* 0x0001e80008000406 */
[----:B------:R-:W2:Y:S04]  /*bb10*/  LDL.LU R158, [R1+0x7a8] ;  /* 0x0007a800019e7983 */ /* 0x000ea80000300800 */
[----:B------:R-:W2:Y:S01]  /*bb20*/  LDL.LU R159, [R1+0x7a4] ;  /* 0x0007a400019f7983 */ /* 0x000ea20000300800 */
[----:B0-----:R-:W-:-:S03]  /*bb30*/  F2FP.F16.F32.PACK_AB R5, R152, R153 ;  /* 0x000000999805723e */ /* 0x001fc600000000ff */
        /* <DEDUP_REMOVED lines=36> */
[----:B0-----:R-:W-:-:S03]  /*bd80*/  FADD R3, -R201, R151 ;  /* 0x00000097c9037221 */ /* 0x001fc60000000100 */
        /* <DEDUP_REMOVED lines=14> */
[----:B------:R-:W3:Y:S04]  /*be70*/  LDL.LU R148, [R1+0x790] ;  /* 0x0007900001947983 */ /* 0x000ee80000300800 */
[----:B------:R-:W-:Y:S04]  /*be80*/  STS.U16 [R2+UR6+0xf900], R249 ;  /* 0x00f900f902007988 */ /* 0x000fe80008000406 */
[----:B------:R-:W-:Y:S04]  /*be90*/  STS.U16 [R2+UR6+0xfb00], R52 ;  /* 0x00fb003402007988 */ /* 0x000fe80008000406 */
[----:B------:R-:W-:Y:S04]  /*bea0*/  STS.U16 [R2+UR6+0xfd00], R54 ;  /* 0x00fd003602007988 */ /* 0x000fe80008000406 */
[----:B------:R0:W-:Y:S04]  /*beb0*/  STS.U16 [R2+UR6+0xff00], R56 ;  /* 0x00ff003802007988 */ /* 0x0001e80008000406 */
[----:B------:R-:W3:Y:S01]  /*bec0*/  LDL.LU R149, [R1+0x78c] ;  /* 0x00078c0001957983 */ /* 0x000ee20000300800 */
[----:B0-----:R-:W-:-:S03]  /*bed0*/  FADD R2, -R224, R150 ;  /* 0x00000096e0027221 */ /* 0x001fc60000000100 */
[----:B------:R-:W3:Y:S04]  /*bee0*/  LDL.LU R150, [R1+0x788] ;  /* 0x0007880001967983 */ /* 0x000ee80000300800 */
[----:B------:R-:W3:Y:S04]  /*bef0*/  LDL.LU R151, [R1+0x784] ;  /* 0x0007840001977983 */ /* 0x000ee80000300800 */
[----:B------:R-:W3:Y:S04]  /*bf00*/  LDL.LU.64 R228, [R1+0x18] ;  /* 0x0000180001e47983 */ /* 0x000ee80000300a00 */
[----:B------:R-:W-:Y:S01]  /*bf10*/  STSM.16.M88.4 [R55+0x10000], R4 ;  /* 0x0100000437007844 */ /* 0x000fe20000000200 */
[----:B------:R-:W-:Y:S01]  /*bf20*/  BAR.SYNC.DEFER_BLOCKING 0x0 ;  /* 0x0000000000007b1d */ /* 0x000fe20000010000 */
[C---:B------:R-:W-:Y:S01]  /*bf30*/  FMUL R208, R202.reuse, R104 ;  /* 0x00000068cad07220 */ /* 0x040fe20000400000 */
[----:B------:R-:W-:Y:S01]  /*bf40*/  FMUL R209, R202, R105 ;  /* 0x00000069cad17220 */ /* 0x000fe20000400000 */
[C---:B------:R-:W-:Y:S01]  /*bf50*/  FMUL R210, R203.reuse, R106 ;  /* 0x0000006acbd27220 */ /* 0x040fe20000400000 */
[----:B------:R-:W-:-:S02]  /*bf60*/  FMUL R211, R203, R107 ;  /* 0x0000006bcbd37220 */ /* 0x000fc40000400000 */
[----:B------:R-:W-:Y:S04]  /*bf70*/  LDSM.16.M88.4 R64, [R8+0x8000] ;  /* 0x008000000840783b */ /* 0x000fe80000000200 */
        /* <DEDUP_REMOVED lines=14> */
[----:B------:R-:W0:Y:S04]  /*c060*/  LDSM.16.M88.4 R144, [R204+UR6+0x10000] ;  /* 0x01000006cc90783b */ /* 0x000e280008000200 */
[----:B------:R-:W1:Y:S04]  /*c070*/  LDSM.16.M88.4 R8, [R8+0xf800] ;  /* 0x00f800000808783b */ /* 0x000e680000000200 */
[----:B------:R-:W0:Y:S01]  /*c080*/  LDSM.16.M88.4 R104, [R204+UR6+0x10400] ;  /* 0x01040006cc68783b */ /* 0x000e220008000200 */
[----:B------:R-:W-:Y:S01]  /*c090*/  FMUL R2, R2, 1.4426950216293334961 ;  /* 0x3fb8aa3b02027820 */ /* 0x000fe20000400000 */
[----:B------:R-:W-:Y:S01]  /*c0a0*/  FMUL R3, R3, 1.4426950216293334961 ;  /* 0x3fb8aa3b03037820 */ /* 0x000fe20000400000 */
[C---:B------:R-:W-:Y:S01]  /*c0b0*/  FMUL R140, R202.reuse, R140 ;  /* 0x0000008cca8c7220 */ /* 0x040fe20000400000 */
[----:B------:R-:W-:-:S03]  /*c0c0*/  FMUL R141, R202, R141 ;  /* 0x0000008dca8d7220 */ /* 0x000fc60000400000 */
[----:B------:R-:W2:Y:S01]  /*c0d0*/  MUFU.EX2 R2, R2 ;  /* 0x0000000200027308 */ /* 0x000ea20000000800 */
[C---:B------:R-:W-:Y:S01]  /*c0e0*/  FMUL R142, R203.reuse, R142 ;  /* 0x0000008ecb8e7220 */ /* 0x040fe20000400000 */
[C---:B------:R-:W-:Y:S01]  /*c0f0*/  FMUL R143, R203.reuse, R143 ;  /* 0x0000008fcb8f7220 */ /* 0x040fe20000400000 */
[C---:B------:R-:W-:Y:S01]  /*c100*/  FMUL R136, R202.reuse, R136 ;  /* 0x00000088ca887220 */ /* 0x040fe20000400000 */
[----:B------:R-:W-:Y:S01]  /*c110*/  FMUL R137, R202, R137 ;  /* 0x00000089ca897220 */ /* 0x000fe20000400000 */
[----:B------:R-:W-:-:S03]  /*c120*/  FMUL R138, R203, R138 ;  /* 0x0000008acb8a7220 */ /* 0x000fc60000400000 */
[----:B------:R-:W0:Y:S01]  /*c130*/  MUFU.EX2 R3, R3 ;  /* 0x0000000300037308 */ /* 0x000e220000000800 */
[C---:B------:R-:W-:Y:S01]  /*c140*/  FMUL R139, R203.reuse, R139 ;  /* 0x0000008bcb8b7220 */ /* 0x040fe20000400000 */
        /* <DEDUP_REMOVED lines=49> */
[----:B------:R-:W-:Y:S01]  /*c460*/  FMUL R81, R202, R81 ;  /* 0x00000051ca517220 */ /* 0x000fe20000400000 */
[C---:B------:R-:W-:Y:S01]  /*c470*/  FMUL R82, R203.reuse, R82 ;  /* 0x00000052cb527220 */ /* 0x040fe20000400000 */
[----:B------:R-:W-:Y:S01]  /*c480*/  FMUL R83, R203, R83 ;  /* 0x00000053cb537220 */ /* 0x000fe20000400000 */
[----:B0-----:R-:W-:Y:S01]  /*c490*/  HMMA.16816.F32 R140, R144, R64, R140 ;  /* 0x00000040908c723c */ /* 0x001fe2000000188c */
[----:B--2---:R-:W-:-:S07]  /*c4a0*/  FMUL R180, R2, R180 ;  /* 0x000000b402b47220 */ /* 0x004fce0000400000 */
[----:B------:R-:W-:Y:S01]  /*c4b0*/  HMMA.16816.F32 R136, R144, R60, R136 ;  /* 0x0000003c9088723c */ /* 0x000fe20000001888 */
[----:B------:R-:W-:-:S07]  /*c4c0*/  FMUL R181, R2, R181 ;  /* 0x000000b502b57220 */ /* 0x000fce0000400000 */
[----:B------:R-:W-:Y:S01]  /*c4d0*/  HMMA.16816.F32 R132, R144, R56, R132 ;  /* 0x000000389084723c */ /* 0x000fe20000001884 */
[----:B------:R-:W-:-:S07]  /*c4e0*/  FMUL R182, R3, R182 ;  /* 0x000000b603b67220 */ /* 0x000fce0000400000 */
[----:B------:R-:W-:Y:S01]  /*c4f0*/  HMMA.16816.F32 R128, R144, R52, R128 ;  /* 0x000000349080723c */ /* 0x000fe20000001880 */
[----:B------:R-:W-:-:S07]  /*c500*/  FMUL R183, R3, R183 ;  /* 0x000000b703b77220 */ /* 0x000fce0000400000 */
[C---:B------:R-:W-:Y:S08]  /*c510*/  HMMA.16816.F32 R124, R144.reuse, R48, R124 ;  /* 0x00000030907c723c */ /* 0x040ff0000000187c */
        /* <DEDUP_REMOVED lines=10> */
[----:B-1----:R-:W-:Y:S01]  /*c5c0*/  HMMA.16816.F32 R80, R144, R8, R80 ;  /* 0x000000089050723c */ /* 0x002fe20000001850 */
[----:B------:R-:W-:-:S05]  /*c5d0*/  LOP3.LUT R144, R204, 0x20, RZ, 0x3c, !PT ;  /* 0x00000020cc907812 */ /* 0x000fca00078e3cff */
[----:B------:R-:W0:Y:S04]  /*c5e0*/  LDSM.16.M88.4 R204, [R144+UR6+0x10000] ;  /* 0x0100000690cc783b */ /* 0x000e280008000200 */
[----:B------:R-:W1:Y:S01]  /*c5f0*/  LDSM.16.M88.4 R144, [R144+UR6+0x10400] ;  /* 0x010400069090783b */ /* 0x000e620008000200 */
[----:B------:R-:W-:Y:S01]  /*c600*/  HMMA.16816.F32 R180, R104, R4, R180 ;  /* 0x0000000468b4723c */ /* 0x000fe200000018b4 */
[----:B------:R-:W2:Y:S01]  /*c610*/  LDC R5, c[0x0][0x3d4] ;  /* 0x0000f500ff057b82 */ /* 0x000ea20000000800 */
[C---:B------:R-:W-:Y:S01]  /*c620*/  FMUL R76, R2.reuse, R76 ;  /* 0x0000004c024c7220 */ /* 0x040fe20000400000 */
[----:B------:R-:W-:Y:S01]  /*c630*/  FMUL R77, R2, R77 ;  /* 0x0000004d024d7220 */ /* 0x000fe20000400000 */
[----:B------:R-:W-:-:S05]  /*c640*/  FMUL R78, R3, R78 ;  /* 0x0000004e034e7220 */ /* 0x000fca0000400000 */
[----:B------:R-:W0:Y:S01]  /*c650*/  LDC R4, c[0x0][0x3c4] ;  /* 0x0000f100ff047b82 */ /* 0x000e220000000800 */
        /* <DEDUP_REMOVED lines=35> */
[C---:B---3--:R-:W-:Y:S01]  /*c890*/  FMUL R170, R3.reuse, R170 ;  /* 0x000000aa03aa7220 */ /* 0x048fe20000400000 */
[C---:B------:R-:W-:Y:S01]  /*c8a0*/  FMUL R171, R3.reuse, R171 ;  /* 0x000000ab03ab7220 */ /* 0x040fe20000400000 */
[C---:B------:R-:W-:Y:S01]  /*c8b0*/  FMUL R164, R2.reuse, R164 ;  /* 0x000000a402a47220 */ /* 0x040fe20000400000 */
[C---:B----4-:R-:W-:Y:S01]  /*c8c0*/  FMUL R165, R2.reuse, R165 ;  /* 0x000000a502a57220 */ /* 0x050fe20000400000 */
[C---:B------:R-:W-:Y:S01]  /*c8d0*/  FMUL R166, R3.reuse, R166 ;  /* 0x000000a603a67220 */ /* 0x040fe20000400000 */
[C---:B------:R-:W-:Y:S01]  /*c8e0*/  FMUL R167, R3.reuse, R167 ;  /* 0x000000a703a77220 */ /* 0x040fe20000400000 */
[C---:B-----5:R-:W-:Y:S01]  /*c8f0*/  FMUL R160, R2.reuse, R160 ;  /* 0x000000a002a07220 */ /* 0x060fe20000400000 */
        /* <DEDUP_REMOVED lines=29> */
[----:B------:R-:W-:Y:S01]  /*cad0*/  HMMA.16816.F32 R148, R104, R8, R148 ;  /* 0x000000086894723c */ /* 0x000fe20000001894 */
[----:B------:R-:W-:Y:S01]  /*cae0*/  FFMA2 R222, R228.F32x2.HI_LO, R2.F32x2.HI_LO, R222.F32x2.HI_LO ;  /* 0x00000002e4de7249 */ /* 0x000fe200000000de */
[----:B--2---:R-:W-:Y:S01]  /*caf0*/  LEA R200, R5, R200, 0x5 ;  /* 0x000000c805c87211 */ /* 0x004fe200078e28ff */
[----:B0-----:R-:W-:Y:S01]  /*cb00*/  IMAD R0, R4, 0x20, R0 ;  /* 0x0000002004007824 */ /* 0x001fe200078e0200 */
[----:B------:R0:W-:Y:S01]  /*cb10*/  STL [R1+0x8], R226 ;  /* 0x000008e201007387 */ /* 0x0001e20000100800 */
[----:B------:R-:W-:Y:S01]  /*cb20*/  IMAD.MOV.U32 R2, RZ, RZ, R222 ;  /* 0x000000ffff027224 */ /* 0x000fe200078e00de */
[----:B------:R-:W-:Y:S01]  /*cb30*/  MOV R5, R221 ;  /* 0x000000dd00057202 */ /* 0x000fe20000000f00 */
[----:B------:R-:W-:Y:S01]  /*cb40*/  IMAD.MOV.U32 R3, RZ, RZ, R223 ;  /* 0x000000ffff037224 */ /* 0x000fe200078e00df */
[----:B------:R0:W-:Y:S01]  /*cb50*/  STL [R1+0xc], R225 ;  /* 0x00000ce101007387 */ /* 0x0001e20000100800 */
[----:B------:R-:W-:-:S03]  /*cb60*/  IMAD.MOV.U32 R4, RZ, RZ, R220 ;  /* 0x000000ffff047224 */ /* 0x000fc600078e00dc */
[----:B------:R0:W-:Y:S04]  /*cb70*/  STL [R1+0x10], R224 ;  /* 0x000010e001007387 */ /* 0x0001e80000100800 */
[----:B------:R0:W-:Y:S01]  /*cb80*/  STL [R1+0x14], R201 ;  /* 0x000014c901007387 */ /* 0x0001e20000100800 */
[C---:B------:R-:W-:Y:S03]  /*cb90*/  HMMA.16816.F32 R140, R204.reuse, R66, R140 ;  /* 0x00000042cc8c723c */ /* 0x040fe6000000188c */
[----:B------:R0:W-:Y:S04]  /*cba0*/  STL.64 [R1+0x18], R2 ;  /* 0x0000180201007387 */ /* 0x0001e80000100a00 */
[----:B------:R0:W-:Y:S01]  /*cbb0*/  STL.64 [R1], R4 ;  /* 0x0000000401007387 */ /* 0x0001e20000100a00 */
[----:B------:R-:W-:Y:S01]  /*cbc0*/  HMMA.16816.F32 R136, R204, R62, R136 ;  /* 0x0000003ecc88723c */ /* 0x000fe20000001888 */
[----:B------:R-:W-:-:S07]  /*cbd0*/  UIADD3 UR4, UPT, UPT, UR4, 0x20, URZ ;  /* 0x0000002004047890 */ /* 0x000fce000fffe0ff */
[----:B------:R-:W-:Y:S01]  /*cbe0*/  HMMA.16816.F32 R132, R204, R58, R132 ;  /* 0x0000003acc84723c */ /* 0x000fe20000001884 */
[----:B------:R-:W-:-:S07]  /*cbf0*/  UISETP.GE.AND UP0, UPT, UR4, UR12, UPT ;  /* 0x0000000c0400728c */ /* 0x000fce000bf06270 */
        /* <DEDUP_REMOVED lines=12> */
[----:B------:R-:W-:Y:S08]  /*ccc0*/  HMMA.16816.F32 R80, R204, R10, R80 ;  /* 0x0000000acc50723c */ /* 0x000ff00000001850 */
[C---:B-1----:R-:W-:Y:S08]  /*ccd0*/  HMMA.16816.F32 R76, R144.reuse, R66, R76 ;  /* 0x00000042904c723c */ /* 0x042ff0000000184c */
        /* <DEDUP_REMOVED lines=15> */
[----:B------:R-:W-:-:S04]  /*cdd0*/  NOP ;  /* 0x0000000000007918 */ /* 0x000fc80000000000 */
[----:B0-----:R-:W-:-:S15]  /*cde0*/  BRA.U !UP0, `(.L_x_1) ;  /* 0xffffff9508c07547 */ /* 0x001fde000b83ffff */
.L_x_0:
[----:B------:R-:W2:Y:S01]  /*cdf0*/  LDL.LU.64 R8, [R1] ;  /* 0x0000000001087983 */ /* 0x000ea20000300a00 */
[----:B------:R-:W0:Y:S01]  /*ce00*/  S2R R2, SR_TID.X ;  /* 0x0000000000027919 */ /* 0x000e220000002100 */
[----:B------:R-:W-:Y:S01]  /*ce10*/  MOV R13, R79 ;  /* 0x0000004f000d7202 */ /* 0x000fe20000000f00 */
[----:B------:R-:W-:Y:S01]  /*ce20*/  IMAD.MOV.U32 R12, RZ, RZ, R78 ;  /* 0x000000ffff0c7224 */ /* 0x000fe200078e004e */
[----:B------:R-:W-:Y:S01]  /*ce30*/  MOV R14, R74 ;  /* 0x0000004a000e7202 */ /* 0x000fe20000000f00 */
[----:B------:R-:W3:Y:S01]  /*ce40*/  LDL.LU.64 R6, [R1+0x18] ;  /* 0x0000180001067983 */ /* 0x000ee20000300a00 */
[----:B------:R-:W-:Y:S01]  /*ce50*/  IMAD.MOV.U32 R15, RZ, RZ, R75 ;  /* 0x000000ffff0f7224 */ /* 0x000fe200078e004b */
[----:B------:R-:W-:Y:S01]  /*ce60*/  MOV R11, R69 ;  /* 0x00000045000b7202 */ /* 0x000fe20000000f00 */
[----:B------:R-:W-:Y:S01]  /*ce70*/  IMAD.MOV.U32 R16, RZ, RZ, R70 ;  /* 0x000000ffff107224 */ /* 0x000fe200078e0046 */
[----:B------:R-:W1:Y:S01]  /*ce80*/  S2R R237, SR_TID.X ;  /* 0x0000000000ed7919 */ /* 0x000e620000002100 */
[----:B------:R-:W-:Y:S01]  /*ce90*/  IMAD.MOV.U32 R17, RZ, RZ, R71 ;  /* 0x000000ffff117224 */ /* 0x000fe200078e0047 */
[----:B------:R-:W4:Y:S01]  /*cea0*/  LDCU.64 UR4, c[0x0][0x3e0] ;  /* 0x00007c00ff0477ac */ /* 0x000f220008000a00 */
[----:B------:R-:W-:Y:S01]  /*ceb0*/  IMAD.MOV.U32 R10, RZ, RZ, R68 ;  /* 0x000000ffff0a7224 */ /* 0x000fe200078e0044 */
[----:B------:R-:W5:Y:S01]  /*cec0*/  S2R R227, SR_CTAID.X ;  /* 0x0000000000e37919 */ /* 0x000f620000002500 */
[----:B----4-:R-:W-:Y:S01]  /*ced0*/  UIMAD UR4, UR7, UR4, URZ ;  /* 0x00000004070472a4 */ /* 0x010fe2000f8e02ff */
[C---:B0-----:R-:W-:Y:S01]  /*cee0*/  SHF.L.U32 R19, R2.reuse, 0x5, RZ ;  /* 0x0000000502137819 */ /* 0x041fe200000006ff */
[C---:B------:R-:W-:Y:S01]  /*cef0*/  IMAD.SHL.U32 R20, R2.reuse, 0x10, RZ ;  /* 0x0000001002147824 */ /* 0x040fe200078e00ff */
[C---:B------:R-:W-:Y:S01]  /*cf00*/  LOP3.LUT R200, R2.reuse, 0x18, RZ, 0xc0, !PT ;  /* 0x0000001802c87812 */ /* 0x040fe200078ec0ff */
[C---:B------:R-:W-:Y:S01]  /*cf10*/  IMAD.SHL.U32 R202, R2.reuse, 0x4, RZ ;  /* 0x0000000402ca7824 */ /* 0x040fe200078e00ff */
[----:B------:R-:W-:Y:S01]  /*cf20*/  LOP3.LUT R19, R19, 0xc60, RZ, 0xc0, !PT ;  /* 0x00000c6013137812 */ /* 0x000fe200078ec0ff */
[----:B------:R-:W-:Y:S01]  /*cf30*/  USHF.L.U32 UR8, UR4, 0x1, URZ ;  /* 0x0000000104087899 */ /* 0x000fe200080006ff */
[----:B------:R-:W-:-:S02]  /*cf40*/  SHF.L.U32 R0, R2, 0xb, RZ ;  /* 0x0000000b02007819 */ /* 0x000fc400000006ff */
[----:B------:R-:W-:Y:S02]  /*cf50*/  LEA R21, R200, R19, 0x9 ;  /* 0x00000013c8157211 */ /* 0x000fe400078e48ff */
[----:B------:R-:W-:Y:S02]  /*cf60*/  LOP3.LUT R4, R2, 0x3f, RZ, 0xc0, !PT ;  /* 0x0000003f02047812 */ /* 0x000fe400078ec0ff */
[----:B------:R-:W-:Y:S02]  /*cf70*/  LOP3.LUT R3, R0, 0x3000, RZ, 0xc0, !PT ;  /* 0x0000300000037812 */ /* 0x000fe400078ec0ff */
[----:B------:R-:W-:Y:S02]  /*cf80*/  LOP3.LUT R0, R2, 0x40, RZ, 0xc0, !PT ;  /* 0x0000004002007812 */ /* 0x000fe400078ec0ff */
[----:B------:R-:W-:Y:S01]  /*cf90*/  LOP3.LUT R20, R20, 0x70, RZ, 0xc0, !PT ;  /* 0x0000007014147812 */ /* 0x000fe200078ec0ff */
[----:B------:R-:W-:Y:S01]  /*cfa0*/  IMAD R3, R4, 0x10, R3 ;  /* 0x0000001004037824 */ /* 0x000fe200078e0203 */
[----:B------:R-:W-:-:S02]  /*cfb0*/  LOP3.LUT R4, R2, 0x7f, RZ, 0xc0, !PT ;  /* 0x0000007f02047812 */ /* 0x000fc400078ec0ff */
[----:B------:R-:W-:Y:S01]  /*cfc0*/  SHF.R.U32.HI R0, RZ, 0x1, R0 ;  /* 0x00000001ff007819 */ /* 0x000fe20000011600 */
[----:B------:R-:W-:Y:S01]  /*cfd0*/  VIADD R23, R20, UR6 ;  /* 0x0000000614177c36 */ /* 0x000fe20008000000 */
[----:B------:R-:W-:Y:S02]  /*cfe0*/  ISETP.GE.U32.AND P0, PT, R4, 0x20, PT ;  /* 0x000000200400780c */ /* 0x000fe40003f06070 */
[----:B------:R-:W-:Y:S02]  /*cff0*/  LOP3.LUT R0, R3, R0, RZ, 0x3c, !PT ;  /* 0x0000000003007212 */ /* 0x000fe400078e3cff */
[----:B------:R-:W-:Y:S02]  /*d000*/  LEA.HI R200, R200, R23, RZ, 0x1f ;  /* 0x00000017c8c87211 */ /* 0x000fe400078ff8ff */
[----:B------:R-:W-:Y:S02]  /*d010*/  LOP3.LUT R202, R202, 0x70, RZ, 0xc0, !PT ;  /* 0x00000070caca7812 */ /* 0x000fe400078ec0ff */
[----:B------:R-:W-:-:S02]  /*d020*/  SHF.R.U32.HI R2, RZ, 0x5, R2 ;  /* 0x00000005ff027819 */ /* 0x000fc40000011602 */
[----:B------:R-:W-:Y:S02]  /*d030*/  LOP3.LUT R207, R0, 0x40, RZ, 0x3c, !PT ;  /* 0x0000004000cf7812 */ /* 0x000fe400078e3cff */
[----:B------:R-:W-:Y:S02]  /*d040*/  SGXT.U32 R2, R2, 0x2 ;  /* 0x000000020202781a */ /* 0x000fe40000000000 */
[----:B-1----:R-:W-:-:S04]  /*d050*/  LOP3.LUT R237, R237, 0x1f, RZ, 0xc0, !PT ;  /* 0x0000001feded7812 */ /* 0x002fc800078ec0ff */
[----:B-----5:R-:W-:Y:S01]  /*d060*/  LEA R227, R227, R237, 0x5 ;  /* 0x000000ede3e37211 */ /* 0x020fe200078e28ff */
[----:B------:R-:W-:Y:S01]  /*d070*/  BAR.SYNC.DEFER_BLOCKING 0x0 ;  /* 0x0000000000007b1d */ /* 0x000fe20000010000 */
[----:B--2---:R-:W-:Y:S01]  /*d080*/  MOV R18, R9 ;  /* 0x0000000900127202 */ /* 0x004fe20000000f00 */
[----:B------:R-:W-:Y:S02]  /*d090*/  IMAD.MOV.U32 R5, RZ, RZ, R8 ;  /* 0x000000ffff057224 */ /* 0x000fe400078e0008 */
[----:B------:R-:W-:Y:S01]  /*d0a0*/  IMAD.MOV.U32 R9, RZ, RZ, R73 ;  /* 0x000000ffff097224 */ /* 0x000fe200078e0049 */
[C---:B------:R-:W-:Y:S01]  /*d0b0*/  FSETP.GT.AND P1, PT, |R18|.reuse, 8.50705917302346158658e+37, PT ;  /* 0x7e8000001200780b */ /* 0x040fe20003f24200 */
[C---:B------:R-:W-:Y:S01]  /*d0c0*/  FMUL R19, R18.reuse, 8388608 ;  /* 0x4b00000012137820 */ /* 0x040fe20000400000 */
[C---:B------:R-:W-:Y:S01]  /*d0d0*/  FSETP.GEU.AND P5, PT, |R18|.reuse, 1.175494350822287508e-38, PT ;  /* 0x008000001200780b */ /* 0x040fe20003fae200 */
[C---:B------:R-:W-:Y:S01]  /*d0e0*/  FMUL R26, R5.reuse, 8388608 ;  /* 0x4b000000051a7820 */ /* 0x040fe20000400000 */
[----:B------:R-:W-:Y:S01]  /*d0f0*/  FSETP.GEU.AND P2, PT, R18, 1.175494350822287508e-38, PT ;  /* 0x008000001200780b */ /* 0x000fe20003f4e000 */
[----:B---3--:R-:W-:Y:S01]  /*d100*/  IMAD.MOV.U32 R4, RZ, RZ, R7 ;  /* 0x000000ffff047224 */ /* 0x008fe200078e0007 */
[----:B------:R-:W-:Y:S01]  /*d110*/  FSETP.GT.AND P3, PT, |R5|, 8.50705917302346158658e+37, PT ;  /* 0x7e8000000500780b */ /* 0x000fe20003f64200 */
[----:B------:R-:W-:Y:S01]  /*d120*/  IMAD.MOV.U32 R3, RZ, RZ, R6 ;  /* 0x000000ffff037224 */ /* 0x000fe200078e0006 */
[----:B------:R-:W-:Y:S01]  /*d130*/  FSEL R24, R19, R18, !P2 ;  /* 0x0000001213187208 */ /* 0x000fe20005000000 */
[----:B------:R-:W-:Y:S01]  /*d140*/  IMAD.MOV.U32 R7, RZ, RZ, R77 ;  /* 0x000000ffff077224 */ /* 0x000fe200078e004d */
[----:B------:R-:W-:Y:S01]  /*d150*/  FSETP.GEU.AND P4, PT, R5, 1.175494350822287508e-38, PT ;  /* 0x008000000500780b */ /* 0x000fe20003f8e000 */
[----:B------:R-:W-:Y:S01]  /*d160*/  IMAD.MOV.U32 R8, RZ, RZ, R72 ;  /* 0x000000ffff087224 */ /* 0x000fe200078e0048 */
[----:B------:R-:W-:Y:S01]  /*d170*/  FSEL R205, RZ, -23, P2 ;  /* 0xc1b80000ffcd7808 */ /* 0x000fe20001000000 */
[----:B------:R-:W-:Y:S01]  /*d180*/  @P1 FMUL R83, R83, 0.25 ;  /* 0x3e80000053531820 */ /* 0x000fe20000400000 */
        /* <DEDUP_REMOVED lines=32> */
[----:B------:R-:W-:Y:S01]  /*d390*/  @!P5 FMUL R83, R83, 16777216 ;  /* 0x4b8000005353d820 */ /* 0x000fe20000400000 */
        /* <DEDUP_REMOVED lines=32> */
[C---:B------:R-:W-:Y:S01]  /*d5a0*/  FSETP.GEU.AND P5, PT, |R5|.reuse, 1.175494350822287508e-38, PT ;  /* 0x008000000500780b */ /* 0x040fe20003fae200 */
[----:B------:R-:W-:Y:S01]  /*d5b0*/  VIADD R43, R24, 0xc0cafb0d ;  /* 0xc0cafb0d182b7836 */ /* 0x000fe20000000000 */
[----:B------:R-:W-:Y:S01]  /*d5c0*/  FSEL R25, R26, R5, !P4 ;  /* 0x000000051a197208 */ /* 0x000fe20006000000 */
[----:B------:R-:W-:Y:S01]  /*d5d0*/  @P3 FMUL R5, R5, 0.25 ;  /* 0x3e80000005053820 */ /* 0x000fe20000400000 */
[----:B------:R-:W-:Y:S01]  /*d5e0*/  @P3 FMUL R81, R81, 0.25 ;  /* 0x3e80000051513820 */ /* 0x000fe20000400000 */
[----:B------:R-:W-:Y:S01]  /*d5f0*/  @P3 FMUL R80, R80, 0.25 ;  /* 0x3e80000050503820 */ /* 0x000fe20000400000 */
[----:B------:R-:W-:Y:S01]  /*d600*/  @P3 FMUL R85, R85, 0.25 ;  /* 0x3e80000055553820 */ /* 0x000fe20000400000 */
[----:B------:R-:W-:-:S02]  /*d610*/  VIADD R48, R25, 0xc0cafb0d ;  /* 0xc0cafb0d19307836 */ /* 0x000fc40000000000 */
[----:B------:R-:W-:Y:S01]  /*d620*/  @P3 FMUL R84, R84, 0.25 ;  /* 0x3e80000054543820 */ /* 0x000fe20000400000 */
[----:B------:R-:W-:Y:S01]  /*d630*/  @P3 FMUL R89, R89, 0.25 ;  /* 0x3e80000059593820 */ /* 0x000fe20000400000 */
[----:B------:R-:W-:Y:S01]  /*d640*/  @P3 FMUL R88, R88, 0.25 ;  /* 0x3e80000058583820 */ /* 0x000fe20000400000 */
[----:B------:R-:W-:Y:S01]  /*d650*/  @P3 FMUL R93, R93, 0.25 ;  /* 0x3e8000005d5d3820 */ /* 0x000fe20000400000 */
[----:B------:R-:W-:Y:S01]  /*d660*/  LOP3.LUT R48, R48, 0xff800000, RZ, 0xc0, !PT ;  /* 0xff80000030307812 */ /* 0x000fe200078ec0ff */
[----:B------:R-:W-:Y:S01]  /*d670*/  @!P5 FMUL R5, R5, 16777216 ;  /* 0x4b8000000505d820 */ /* 0x000fe20000400000 */
        /* <DEDUP_REMOVED lines=25> */
[----:B------:R-:W-:Y:S01]  /*d810*/  FSETP.GT.AND P1, PT, |R4|, 8.50705917302346158658e+37, PT ;  /* 0x7e8000000400780b */ /* 0x000fe20003f24200 */
[----:B------:R0:W1:Y:S01]  /*d820*/  MUFU.RCP R42, R5 ;  /* 0x00000005002a7308 */ /* 0x0000620000001000 */
[----:B------:R-:W-:Y:S01]  /*d830*/  FSEL R206, RZ, -23, P4 ;  /* 0xc1b80000ffce7808 */ /* 0x000fe20002000000 */
[----:B------:R-:W-:Y:S01]  /*d840*/  @!P5 FMUL R81, R81, 16777216 ;  /* 0x4b8000005151d820 */ /* 0x000fe20000400000 */
[----:B------:R-:W-:Y:S01]  /*d850*/  LOP3.LUT R43, R43, 0xff800000, RZ, 0xc0, !PT ;  /* 0xff8000002b2b7812 */ /* 0x000fe200078ec0ff */
[----:B------:R-:W-:Y:S01]  /*d860*/  @!P5 FMUL R80, R80, 16777216 ;  /* 0x4b8000005050d820 */ /* 0x000fe20000400000 */
[----:B------:R-:W-:Y:S01]  /*d870*/  @!P5 FMUL R85, R85, 16777216 ;  /* 0x4b8000005555d820 */ /* 0x000fe20000400000 */
[----:B------:R-:W-:Y:S01]  /*d880*/  @!P5 FMUL R84, R84, 16777216 ;  /* 0x4b8000005454d820 */ /* 0x000fe20000400000 */
[----:B------:R-:W-:Y:S01]  /*d890*/  @!P5 FMUL R89, R89, 16777216 ;  /* 0x4b8000005959d820 */ /* 0x000fe20000400000 */
[----:B------:R-:W-:Y:S01]  /*d8a0*/  @!P5 FMUL R88, R88, 16777216 ;  /* 0x4b8000005858d820 */ /* 0x000fe20000400000 */
[----:B0-----:R-:W-:Y:S01]  /*d8b0*/  I2FP.F32.S32 R5, R48 ;  /* 0x0000003000057245 */ /* 0x001fe20000201400 */
        /* <DEDUP_REMOVED lines=27> */
[----:B------:R-:W-:Y:S01]  /*da70*/  FFMA.FTZ R206, R5, 1.1920928955078125e-07, R206 ;  /* 0x3400000005ce7823 */ /* 0x000fe200000100ce */
[----:B------:R-:W-:Y:S01]  /*da80*/  I2FP.F32.S32 R40, R43 ;  /* 0x0000002b00287245 */ /* 0x000fe20000201400 */
[----:B------:R-:W0:Y:S01]  /*da90*/  MUFU.RCP R51, R18 ;  /* 0x0000001200337308 */ /* 0x000e220000001000 */
[C---:B------:R-:W-:Y:S01]  /*daa0*/  FMUL R5, R4.reuse, 8388608 ;  /* 0x4b00000004057820 */ /* 0x040fe20000400000 */
[----:B------:R-:W-:Y:S01]  /*dab0*/  FSETP.GEU.AND P4, PT, R4, 1.175494350822287508e-38, PT ;  /* 0x008000000400780b */ /* 0x000fe20003f8e000 */
[----:B-1----:R-:W-:Y:S01]  /*dac0*/  FMUL R144, R42, R133 ;  /* 0x000000852a907220 */ /* 0x002fe20000400000 */
[----:B------:R-:W-:Y:S01]  /*dad0*/  FFMA.FTZ R205, R40, 1.1920928955078125e-07, R205 ;  /* 0x3400000028cd7823 */ /* 0x000fe200000100cd */
[----:B------:R-:W-:Y:S01]  /*dae0*/  FSETP.GT.AND P2, PT, |R3|, 8.50705917302346158658e+37, PT ;  /* 0x7e8000000300780b */ /* 0x000fe20003f44200 */
[----:B------:R-:W-:Y:S01]  /*daf0*/  @P1 FMUL R151, R151, 0.25 ;  /* 0x3e80000097971820 */ /* 0x000fe20000400000 */
[----:B------:R-:W-:Y:S01]  /*db00*/  FSEL R40, R5, R4, !P4 ;  /* 0x0000000405287208 */ /* 0x000fe20006000000 */
[----:B------:R-:W-:Y:S01]  /*db10*/  @P1 FMUL R4, R4, 0.25 ;  /* 0x3e80000004041820 */ /* 0x000fe20000400000 */
[----:B------:R-:W-:Y:S01]  /*db20*/  @P1 FMUL R150, R150, 0.25 ;  /* 0x3e80000096961820 */ /* 0x000fe20000400000 */
[----:B------:R-:W-:Y:S01]  /*db30*/  @P1 FMUL R155, R155, 0.25 ;  /* 0x3e8000009b9b1820 */ /* 0x000fe20000400000 */
[----:B------:R-:W-:Y:S01]  /*db40*/  @P1 FMUL R154, R154, 0.25 ;  /* 0x3e8000009a9a1820 */ /* 0x000fe20000400000 */
        /* <DEDUP_REMOVED lines=29> */
[----:B------:R-:W1:Y:S01]  /*dd20*/  MUFU.RCP R4, R4 ;  /* 0x0000000400047308 */ /* 0x000e620000001000 */
[C---:B0-----:R-:W-:Y:S01]  /*dd30*/  FMUL R35, R51.reuse, R83 ;  /* 0x0000005333237220 */ /* 0x041fe20000400000 */
        /* <DEDUP_REMOVED lines=31> */
[----:B------:R-:W-:Y:S01]  /*df30*/  FSETP.GEU.AND P1, PT, |R3|, 1.175494350822287508e-38, PT ;  /* 0x008000000300780b */ /* 0x000fe20003f2e200 */
[----:B------:R-:W-:Y:S01]  /*df40*/  FMUL R51, R51, R142 ;  /* 0x0000008e33337220 */ /* 0x000fe20000400000 */
        /* <DEDUP_REMOVED lines=30> */
[C---:B------:R-:W-:Y:S01]  /*e130*/  FMUL R42, R3.reuse, 8388608 ;  /* 0x4b000000032a7820 */ /* 0x040fe20000400000 */
[----:B------:R-:W-:Y:S01]  /*e140*/  FSETP.GEU.AND P3, PT, R3, 1.175494350822287508e-38, PT ;  /* 0x008000000300780b */ /* 0x000fe20003f6e000 */
[----:B------:R-:W-:Y:S01]  /*e150*/  @!P5 FMUL R12, R12, 16777216 ;  /* 0x4b8000000c0cd820 */ /* 0x000fe20000400000 */
[----:B------:R-:W-:Y:S01]  /*e160*/  @!P5 FMUL R195, R195, 16777216 ;  /* 0x4b800000c3c3d820 */ /* 0x000fe20000400000 */
[----:B------:R-:W-:Y:S01]  /*e170*/  @P2 FMUL R7, R7, 0.25 ;  /* 0x3e80000007072820 */ /* 0x000fe20000400000 */
[----:B------:R-:W-:Y:S01]  /*e180*/  FSEL R42, R42, R3, !P3 ;  /* 0x000000032a2a7208 */ /* 0x000fe20005800000 */
[----:B------:R-:W-:Y:S01]  /*e190*/  @P2 FMUL R3, R3, 0.25 ;  /* 0x3e80000003032820 */ /* 0x000fe20000400000 */
[----:B-1----:R-:W-:Y:S01]  /*e1a0*/  FMUL R121, R4, R12 ;  /* 0x0000000c04797220 */ /* 0x002fe20000400000 */
[----:B------:R-:W-:Y:S01]  /*e1b0*/  @!P5 FMUL R151, R151, 16777216 ;  /* 0x4b8000009797d820 */ /* 0x000fe20000400000 */
[----:B------:R-:W-:Y:S01]  /*e1c0*/  @!P5 FMUL R150, R150, 16777216 ;  /* 0x4b8000009696d820 */ /* 0x000fe20000400000 */
[----:B------:R-:W-:Y:S01]  /*e1d0*/  @!P1 FMUL R3, R3, 16777216 ;  /* 0x4b80000003039820 */ /* 0x000fe20000400000 */
[----:B------:R-:W-:Y:S01]  /*e1e0*/  @!P5 FMUL R155, R155, 16777216 ;  /* 0x4b8000009b9bd820 */ /* 0x000fe20000400000 */
[----:B------:R-:W-:Y:S01]  /*e1f0*/  @!P5 FMUL R154, R154, 16777216 ;  /* 0x4b8000009a9ad820 */ /* 0x000fe20000400000 */
[----:B------:R-:W-:Y:S01]  /*e200*/  @!P5 FMUL R159, R159, 16777216 ;  /* 0x4b8000009f9fd820 */ /* 0x000fe20000400000 */
[----:B------:R-:W0:Y:S01]  /*e210*/  MUFU.RCP R12, R3 ;  /* 0x00000003000c7308 */ /* 0x000e220000001000 */
        /* <DEDUP_REMOVED lines=26> */
[C---:B------:R-:W-:Y:S01]  /*e3c0*/  FMUL R106, R4.reuse, R195 ;  /* 0x000000c3046a7220 */ /* 0x040fe20000400000 */
[----:B------:R-:W-:Y:S01]  /*e3d0*/  MOV R6, R76 ;  /* 0x0000004c00067202 */ /* 0x000fe20000000f00 */
[----:B------:R-:W1:Y:S01]  /*e3e0*/  LDC R195, c[0x0][0x3e8] ;  /* 0x0000fa00ffc37b82 */ /* 0x000e620000000800 */
        /* <DEDUP_REMOVED lines=30> */
[----:B0-----:R-:W-:Y:S01]  /*e5d0*/  FMUL R124, R12, R7 ;  /* 0x000000070c7c7220 */ /* 0x001fe20000400000 */
[----:B------:R-:W-:Y:S01]  /*e5e0*/  IADD3 R4, PT, PT, R42, -0x3f3504f3, RZ ;  /* 0xc0cafb0d2a047810 */ /* 0x000fe20007ffe0ff */
[----:B------:R-:W-:Y:S01]  /*e5f0*/  VIADD R7, R40, 0xc0cafb0d ;  /* 0xc0cafb0d28077836 */ /* 0x000fe20000000000 */
[----:B------:R-:W-:Y:S01]  /*e600*/  F2FP.F16.F32.PACK_AB R14, R45, R126 ;  /* 0x0000007e2d0e723e */ /* 0x000fe200000000ff */
[----:B------:R-:W-:Y:S01]  /*e610*/  @P2 FMUL R6, R6, 0.25 ;  /* 0x3e80000006062820 */ /* 0x000fe20000400000 */
[----:B------:R-:W-:Y:S01]  /*e620*/  LOP3.LUT R103, R4, 0xff800000, RZ, 0xc0, !PT ;  /* 0xff80000004677812 */ /* 0x000fe200078ec0ff */
[----:B------:R-:W-:Y:S01]  /*e630*/  @P2 FMUL R11, R11, 0.25 ;  /* 0x3e8000000b0b2820 */ /* 0x000fe20000400000 */
[----:B------:R-:W-:Y:S01]  /*e640*/  LOP3.LUT R45, R7, 0xff800000, RZ, 0xc0, !PT ;  /* 0xff800000072d7812 */ /* 0x000fe200078ec0ff */
[----:B------:R-:W-:Y:S01]  /*e650*/  @P2 FMUL R10, R10, 0.25 ;  /* 0x3e8000000a0a2820 */ /* 0x000fe20000400000 */
[----:B------:R-:W-:Y:S01]  /*e660*/  FSEL R204, RZ, -23, P3 ;  /* 0xc1b80000ffcc7808 */ /* 0x000fe20001800000 */
[----:B------:R-:W-:Y:S01]  /*e670*/  @P2 FMUL R9, R9, 0.25 ;  /* 0x3e80000009092820 */ /* 0x000fe20000400000 */
[----:B------:R-:W-:Y:S01]  /*e680*/  I2FP.F32.S32 R5, R103 ;  /* 0x0000006700057245 */ /* 0x000fe20000201400 */
[----:B------:R-:W-:Y:S01]  /*e690*/  @P2 FMUL R8, R8, 0.25 ;  /* 0x3e80000008082820 */ /* 0x000fe20000400000 */
[----:B------:R-:W-:Y:S01]  /*e6a0*/  @!P1 FMUL R6, R6, 16777216 ;  /* 0x4b80000006069820 */ /* 0x000fe20000400000 */
[----:B------:R-:W-:Y:S01]  /*e6b0*/  FSEL R16, RZ, -23, P4 ;  /* 0xc1b80000ff107808 */ /* 0x000fe20002000000 */
[----:B------:R-:W-:Y:S01]  /*e6c0*/  @P2 FMUL R149, R149, 0.25 ;  /* 0x3e80000095952820 */ /* 0x000fe20000400000 */
[----:B------:R-:W-:Y:S01]  /*e6d0*/  I2FP.F32.S32 R17, R45 ;  /* 0x0000002d00117245 */ /* 0x000fe20000201400 */
[----:B------:R-:W-:Y:S01]  /*e6e0*/  @P2 FMUL R148, R148, 0.25 ;  /* 0x3e80000094942820 */ /* 0x000fe20000400000 */
[----:B------:R-:W-:Y:S01]  /*e6f0*/  IADD3 R48, PT, PT, R25, -R48, RZ ;  /* 0x8000003019307210 */ /* 0x000fe20007ffe0ff */
        /* <DEDUP_REMOVED lines=28> */
[----:B------:R-:W-:Y:S01]  /*e8c0*/  FMUL R123, R12, R6 ;  /* 0x000000060c7b7220 */ /* 0x000fe20000400000 */
[----:B------:R-:W-:Y:S01]  /*e8d0*/  FFMA.FTZ R204, R5, 1.1920928955078125e-07, R204 ;  /* 0x3400000005cc7823 */ /* 0x000fe200000100cc */
[----:B------:R-:W-:Y:S01]  /*e8e0*/  F2FP.F16.F32.PACK_AB R7, R112, R97 ;  /* 0x000000617007723e */ /* 0x000fe200000000ff */
[----:B------:R-:W-:Y:S01]  /*e8f0*/  FFMA.FTZ R203, R17, 1.1920928955078125e-07, R16 ;  /* 0x3400000011cb7823 */ /* 0x000fe20000010010 */
[----:B------:R-:W-:Y:S01]  /*e900*/  F2FP.F16.F32.PACK_AB R4, R136, R141 ;  /* 0x0000008d8804723e */ /* 0x000fe200000000ff */
[----:B------:R-:W-:Y:S01]  /*e910*/  FADD R48, R48, -1 ;  /* 0xbf80000030307421 */ /* 0x000fe20000000000 */
[----:B------:R-:W-:Y:S01]  /*e920*/  F2FP.F16.F32.PACK_AB R5, R128, R133 ;  /* 0x000000858005723e */ /* 0x000fe200000000ff */
[----:B------:R-:W-:Y:S01]  /*e930*/  @!P1 FMUL R149, R149, 16777216 ;  /* 0x4b80000095959820 */ /* 0x000fe20000400000 */
[----:B------:R-:W-:Y:S01]  /*e940*/  F2FP.F16.F32.PACK_AB R6, R135, R142 ;  /* 0x0000008e8706723e */ /* 0x000fe200000000ff */
[----:B------:R-:W-:Y:S01]  /*e950*/  @!P1 FMUL R148, R148, 16777216 ;  /* 0x4b80000094949820 */ /* 0x000fe20000400000 */
[----:B------:R-:W-:Y:S01]  /*e960*/  LOP3.LUT R97, R21, R202, RZ, 0x3c, !PT ;  /* 0x000000ca15617212 */ /* 0x000fe200078e3cff */
[----:B------:R-:W-:Y:S01]  /*e970*/  @!P1 FMUL R153, R153, 16777216 ;  /* 0x4b80000099999820 */ /* 0x000fe20000400000 */
[----:B------:R-:W-:Y:S01]  /*e980*/  F2FP.F16.F32.PACK_AB R17, R131, R44 ;  /* 0x0000002c8311723e */ /* 0x000fe200000000ff */
[----:B------:R-:W-:-:S02]  /*e990*/  IMAD.MOV.U32 R44, RZ, RZ, 0x3dc6b27f ;  /* 0x3dc6b27fff2c7424 */ /* 0x000fc400078e00ff */
        /* <DEDUP_REMOVED lines=24> */
[C---:B------:R-:W-:Y:S01]  /*eb20*/  FMUL R115, R12.reuse, R10 ;  /* 0x0000000a0c737220 */ /* 0x040fe20000400000 */
[C---:B------:R-:W-:Y:S01]  /*eb30*/  FMUL R119, R12.reuse, R9 ;  /* 0x000000090c777220 */ /* 0x040fe20000400000 */
[C---:B------:R-:W-:Y:S01]  /*eb40*/  FMUL R120, R12.reuse, R8 ;  /* 0x000000080c787220 */ /* 0x040fe20000400000 */
[----:B------:R-:W-:Y:S01]  /*eb50*/  F2FP.F16.F32.PACK_AB R8, R137, R132 ;  /* 0x000000848908723e */ /* 0x000fe200000000ff */
[----:B------:R0:W-:Y:S01]  /*eb60*/  STS.128 [R97+UR6], R4 ;  /* 0x0000000461007988 */ /* 0x0001e20008000c06 */
[----:B------:R-:W-:Y:S01]  /*eb70*/  F2FP.F16.F32.PACK_AB R9, R129, R144 ;  /* 0x000000908109723e */ /* 0x000fe200000000ff */
[----:B------:R-:W-:Y:S01]  /*eb80*/  FMUL R84, R12, R149 ;  /* 0x000000950c547220 */ /* 0x000fe20000400000 */
[----:B------:R-:W-:Y:S01]  /*eb90*/  F2FP.F16.F32.PACK_AB R10, R134, R125 ;  /* 0x0000007d860a723e */ /* 0x000fe200000000ff */
[C---:B------:R-:W-:Y:S01]  /*eba0*/  FMUL R88, R12.reuse, R148 ;  /* 0x000000940c587220 */ /* 0x040fe20000400000 */
[----:B------:R-:W-:Y:S01]  /*ebb0*/  F2FP.F16.F32.PACK_AB R11, R113, R100 ;  /* 0x00000064710b723e */ /* 0x000fe200000000ff */
        /* <DEDUP_REMOVED lines=10> */
[----:B0-----:R-:W-:Y:S01]  /*ec60*/  FFMA.FTZ R7, R48, R44, -0.16845393180847167969 ;  /* 0xbe2c7f3030077423 */ /* 0x001fe2000001002c */
        /* <DEDUP_REMOVED lines=14> */
[----:B-1----:R-:W-:Y:S01]  /*ed50*/  IMAD R2, R2, R195, RZ ;  /* 0x000000c302027224 */ /* 0x002fe200078e02ff */
[----:B------:R-:W-:Y:S01]  /*ed60*/  F2FP.F16.F32.PACK_AB R12, R138, R51 ;  /* 0x000000338a0c723e */ /* 0x000fe200000000ff */
[----:B------:R0:W-:Y:S01]  /*ed70*/  STS.128 [R97+UR6+0x200], R8 ;  /* 0x0002000861007988 */ /* 0x0001e20008000c06 */
[----:B------:R-:W-:Y:S01]  /*ed80*/  F2FP.F16.F32.PACK_AB R13, R130, R47 ;  /* 0x0000002f820d723e */ /* 0x000fe200000000ff */
[----:B------:R-:W-:Y:S01]  /*ed90*/  IMAD R100, R195, 0x4, R2 ;  /* 0x00000004c3647824 */ /* 0x000fe200078e0202 */
[----:B------:R-:W-:Y:S01]  /*eda0*/  F2FP.F16.F32.PACK_AB R15, R22, R23 ;  /* 0x00000017160f723e */ /* 0x000fe200000000ff */
[----:B------:R-:W-:Y:S01]  /*edb0*/  IMAD.IADD R43, R24, 0x1, -R43 ;  /* 0x00000001182b7824 */ /* 0x000fe200078e0a2b */
[----:B------:R-:W-:Y:S01]  /*edc0*/  F2FP.F16.F32.PACK_AB R22, R191, R106 ;  /* 0x0000006abf16723e */ /* 0x000fe200000000ff */
[----:B------:R-:W-:Y:S01]  /*edd0*/  IMAD.IADD R103, R42, 0x1, -R103 ;  /* 0x000000012a677824 */ /* 0x000fe200078e0a67 */
[----:B------:R-:W-:Y:S01]  /*ede0*/  F2FP.F16.F32.PACK_AB R23, R49, R114 ;  /* 0x000000723117723e */ /* 0x000fe200000000ff */
[----:B------:R1:W-:Y:S01]  /*edf0*/  STS.128 [R97+UR6+0x80], R12 ;  /* 0x0000800c61007988 */ /* 0x0003e20008000c06 */
[----:B------:R-:W-:Y:S01]  /*ee00*/  F2FP.F16.F32.PACK_AB R21, R199, R116 ;  /* 0x00000074c715723e */ /* 0x000fe200000000ff */
[----:B------:R-:W-:Y:S01]  /*ee10*/  FADD R43, R43, -1 ;  /* 0xbf8000002b2b7421 */ /* 0x000fe20000000000 */
[----:B------:R-:W-:Y:S01]  /*ee20*/  F2FP.F16.F32.PACK_AB R4, R120, R123 ;  /* 0x0000007b7804723e */ /* 0x000fe200000000ff */
[----:B------:R-:W-:Y:S01]  /*ee30*/  FADD R103, R103, -1 ;  /* 0xbf80000067677421 */ /* 0x000fe20000000000 */
[----:B------:R-:W-:-:S02]  /*ee40*/  F2FP.F16.F32.PACK_AB R19, R19, R20 ;  /* 0x000000141313723e */ /* 0x000fc400000000ff */
[----:B------:R-:W-:Y:S01]  /*ee50*/  F2FP.F16.F32.PACK_AB R20, R117, R122 ;  /* 0x0000007a7514723e */ /* 0x000fe200000000ff */
[----:B0-----:R-:W-:Y:S01]  /*ee60*/  FFMA.FTZ R11, R48, R7, 0.1716887056827545166 ;  /* 0x3e2fcf2a300b7423 */ /* 0x001fe20000010007 */
[----:B------:R-:W-:Y:S02]  /*ee70*/  F2FP.F16.F32.PACK_AB R9, R197, R110 ;  /* 0x0000006ec509723e */ /* 0x000fe400000000ff */
[----:B------:R-:W-:Y:S01]  /*ee80*/  F2FP.F16.F32.PACK_AB R10, R189, R108 ;  /* 0x0000006cbd0a723e */ /* 0x000fe200000000ff */
[----:B------:R-:W-:Y:S01]  /*ee90*/  STS.128 [R97+UR6+0x380], R20 ;  /* 0x0003801461007988 */ /* 0x000fe20008000c06 */
[----:B------:R-:W-:Y:S02]  /*eea0*/  F2FP.F16.F32.PACK_AB R8, R119, R124 ;  /* 0x0000007c7708723e */ /* 0x000fe400000000ff */
[----:B------:R-:W-:Y:S01]  /*eeb0*/  F2FP.F16.F32.PACK_AB R5, R196, R115 ;  /* 0x00000073c405723e */ /* 0x000fe200000000ff */
[----:B-1----:R-:W-:Y:S01]  /*eec0*/  FFMA.FTZ R13, R48, R11, -0.17900948226451873779 ;  /* 0xbe374e43300d7423 */ /* 0x002fe2000001000b */
[----:B------:R-:W-:-:S02]  /*eed0*/  F2FP.F16.F32.PACK_AB R11, R181, R102 ;  /* 0x00000066b50b723e */ /* 0x000fc400000000ff */
[C---:B------:R-:W-:Y:S01]  /*eee0*/  LEA R102, R195.reuse, R100, 0x2 ;  /* 0x00000064c3667211 */ /* 0x040fe200078e10ff */
[----:B------:R-:W-:Y:S01]  /*eef0*/  FFMA.FTZ R13, R48, R13, 0.20512372255325317383 ;  /* 0x3e520bf4300d7423 */ /* 0x000fe2000001000d */
[----:B------:R-:W-:Y:S01]  /*ef00*/  F2FP.F16.F32.PACK_AB R12, R118, R121 ;  /* 0x00000079760c723e */ /* 0x000fe200000000ff */
[----:B------:R0:W-:Y:S01]  /*ef10*/  STS.128 [R97+UR6+0x300], R8 ;  /* 0x0003000861007988 */ /* 0x0001e20008000c06 */
[----:B------:R-:W-:Y:S01]  /*ef20*/  F2FP.F16.F32.PACK_AB R6, R188, R109 ;  /* 0x0000006dbc06723e */ /* 0x000fe200000000ff */
[C---:B------:R-:W-:Y:S01]  /*ef30*/  IMAD R112, R195.reuse, 0x4, R102 ;  /* 0x00000004c3707824 */ /* 0x040fe200078e0266 */
[----:B------:R-:W-:Y:S01]  /*ef40*/  F2FP.F16.F32.PACK_AB R7, R180, R105 ;  /* 0x00000069b407723e */ /* 0x000fe200000000ff */
[----:B------:R-:W-:Y:S01]  /*ef50*/  FFMA.FTZ R13, R48, R13, -0.24046532809734344482 ;  /* 0xbe763c8b300d7423 */ /* 0x000fe2000001000d */
[----:B------:R-:W-:Y:S01]  /*ef60*/  IADD3 R45, PT, PT, R40, -R45, RZ ;  /* 0x8000002d282d7210 */ /* 0x000fe20007ffe0ff */
[----:B------:R-:W-:Y:S01]  /*ef70*/  IMAD R110, R195, 0x4, R112 ;  /* 0x00000004c36e7824 */ /* 0x000fe200078e0270 */
[----:B------:R-:W-:Y:S01]  /*ef80*/  ISETP.GE.U32.AND P6, PT, R24, 0x7f800000, PT ;  /* 0x7f8000001800780c */ /* 0x000fe20003fc6070 */
[----:B------:R1:W-:Y:S01]  /*ef90*/  STS.128 [R97+UR6+0x100], R4 ;  /* 0x0001000461007988 */ /* 0x0003e20008000c06 */
[----:B------:R-:W-:Y:S01]  /*efa0*/  FFMA.FTZ R15, R48, R13, 0.28857114911079406738 ;  /* 0x3e93bf99300f7423 */ /* 0x000fe2000001000d */
[----:B------:R-:W-:Y:S01]  /*efb0*/  FADD R45, R45, -1 ;  /* 0xbf8000002d2d7421 */ /* 0x000fe20000000000 */
[----:B------:R-:W-:-:S02]  /*efc0*/  LEA R108, R195, R110, 0x2 ;  /* 0x0000006ec36c7211 */ /* 0x000fc400078e10ff */
[----:B------:R-:W-:Y:S01]  /*efd0*/  FFMA.FTZ R15, R48, R15, -0.36067417263984680176 ;  /* 0xbeb8aa49300f7423 */ /* 0x000fe2000001000f */
[----:B------:R-:W-:Y:S02]  /*efe0*/  F2FP.F16.F32.PACK_AB R16, R139, R46 ;  /* 0x0000002e8b10723e */ /* 0x000fe400000000ff */
[----:B------:R-:W-:Y:S02]  /*eff0*/  IMAD R106, R195, 0x4, R108 ;  /* 0x00000004c36a7824 */ /* 0x000fe400078e026c */
[C---:B0-----:R-:W-:Y:S01]  /*f000*/  FFMA.FTZ R8, R45.reuse, R44, -0.16845393180847167969 ;  /* 0xbe2c7f302d087423 */ /* 0x041fe2000001002c */
[----:B------:R-:W-:Y:S02]  /*f010*/  F2FP.F16.F32.PACK_AB R18, R18, R127 ;  /* 0x0000007f1212723e */ /* 0x000fe400000000ff */
[----:B------:R-:W-:Y:S01]  /*f020*/  F2FP.F16.F32.PACK_AB R13, R198, R111 ;  /* 0x0000006fc60d723e */ /* 0x000fe200000000ff */
[----:B------:R-:W-:Y:S01]  /*f030*/  FFMA.FTZ R8, R45, R8, 0.1716887056827545166 ;  /* 0x3e2fcf2a2d087423 */ /* 0x000fe20000010008 */
[----:B------:R-:W-:Y:S01]  /*f040*/  LEA R114, R195, R106, 0x2 ;  /* 0x0000006ac3727211 */ /* 0x000fe200078e10ff */
[----:B------:R-:W-:Y:S01]  /*f050*/  STS.128 [R97+UR6+0x280], R16 ;  /* 0x0002801061007988 */ /* 0x000fe20008000c06 */
[-C--:B-1----:R-:W-:Y:S01]  /*f060*/  FFMA.FTZ R4, R43, R44.reuse, -0.16845393180847167969 ;  /* 0xbe2c7f302b047423 */ /* 0x082fe2000001002c */
[----:B------:R-:W-:Y:S01]  /*f070*/  FFMA.FTZ R6, R103, R44, -0.16845393180847167969 ;  /* 0xbe2c7f3067067423 */ /* 0x000fe2000001002c */
[----:B------:R-:W-:Y:S01]  /*f080*/  LEA R116, R195, R114, 0x2 ;  /* 0x00000072c3747211 */ /* 0x000fe200078e10ff */
[----:B------:R-:W-:Y:S01]  /*f090*/  FFMA.FTZ R8, R45, R8, -0.17900948226451873779 ;  /* 0xbe374e432d087423 */ /* 0x000fe20000010008 */
[----:B------:R-:W-:Y:S01]  /*f0a0*/  FFMA.FTZ R4, R43, R4, 0.1716887056827545166 ;  /* 0x3e2fcf2a2b047423 */ /* 0x000fe20000010004 */
[----:B------:R-:W-:Y:S01]  /*f0b0*/  FFMA.FTZ R6, R103, R6, 0.1716887056827545166 ;  /* 0x3e2fcf2a67067423 */ /* 0x000fe20000010006 */
[----:B------:R-:W-:Y:S01]  /*f0c0*/  FFMA.FTZ R5, R48, R15, 0.48089820146560668945 ;  /* 0x3ef6384a30057423 */ /* 0x000fe2000001000f */
[----:B------:R-:W-:-:S02]  /*f0d0*/  IMAD R120, R195, 0x4, R116 ;  /* 0x00000004c3787824 */ /* 0x000fc400078e0274 */
[----:B------:R-:W-:Y:S01]  /*f0e0*/  FFMA.FTZ R4, R43, R4, -0.17900948226451873779 ;  /* 0xbe374e432b047423 */ /* 0x000fe20000010004 */
[----:B------:R-:W-:Y:S01]  /*f0f0*/  FFMA.FTZ R6, R103, R6, -0.17900948226451873779 ;  /* 0xbe374e4367067423 */ /* 0x000fe20000010006 */
[----:B------:R-:W-:Y:S01]  /*f100*/  FFMA.FTZ R8, R45, R8, 0.20512372255325317383 ;  /* 0x3e520bf42d087423 */ /* 0x000fe20000010008 */
[C---:B------:R-:W-:Y:S01]  /*f110*/  FFMA.FTZ R5, R48.reuse, R5, -0.72134751081466674805 ;  /* 0xbf38aa3b30057423 */ /* 0x040fe20000010005 */
[----:B------:R-:W-:Y:S01]  /*f120*/  LEA R126, R195, R120, 0x2 ;  /* 0x00000078c37e7211 */ /* 0x000fe200078e10ff */
[----:B------:R-:W-:Y:S01]  /*f130*/  FFMA.FTZ R4, R43, R4, 0.20512372255325317383 ;  /* 0x3e520bf42b047423 */ /* 0x000fe20000010004 */
[----:B------:R-:W-:Y:S01]  /*f140*/  FFMA.FTZ R6, R103, R6, 0.20512372255325317383 ;  /* 0x3e520bf467067423 */ /* 0x000fe20000010006 */
[----:B------:R-:W-:Y:S01]  /*f150*/  FFMA.FTZ R8, R45, R8, -0.24046532809734344482 ;  /* 0xbe763c8b2d087423 */ /* 0x000fe20000010008 */
[----:B------:R-:W-:Y:S01]  /*f160*/  FMUL R5, R48, R5 ;  /* 0x0000000530057220 */ /* 0x000fe20000400000 */
[----:B------:R-:W-:Y:S02]  /*f170*/  IMAD R118, R195, 0x4, R126 ;  /* 0x00000004c3767824 */ /* 0x000fe400078e027e */
[----:B------:R-:W-:Y:S01]  /*f180*/  FFMA.FTZ R4, R43, R4, -0.24046532809734344482 ;  /* 0xbe763c8b2b047423 */ /* 0x000fe20000010004 */
[----:B------:R-:W-:Y:S01]  /*f190*/  FFMA.FTZ R6, R103, R6, -0.24046532809734344482 ;  /* 0xbe763c8b67067423 */ /* 0x000fe20000010006 */
[----:B------:R-:W-:Y:S01]  /*f1a0*/  F2FP.F16.F32.PACK_AB R14, R190, R107 ;  /* 0x0000006bbe0e723e */ /* 0x000fe200000000ff */
[----:B------:R-:W-:Y:S01]  /*f1b0*/  FFMA.FTZ R8, R45, R8, 0.28857114911079406738 ;  /* 0x3e93bf992d087423 */ /* 0x000fe20000010008 */
[----:B------:R-:W-:Y:S01]  /*f1c0*/  LEA R124, R195, R118, 0x2 ;  /* 0x00000076c37c7211 */ /* 0x000fe200078e10ff */
[----:B------:R-:W-:Y:S01]  /*f1d0*/  FFMA.FTZ R4, R43, R4, 0.28857114911079406738 ;  /* 0x3e93bf992b047423 */ /* 0x000fe20000010004 */
[----:B------:R-:W-:Y:S01]  /*f1e0*/  FFMA.FTZ R6, R103, R6, 0.28857114911079406738 ;  /* 0x3e93bf9967067423 */ /* 0x000fe20000010006 */
[----:B------:R-:W-:Y:S01]  /*f1f0*/  F2FP.F16.F32.PACK_AB R15, R50, R101 ;  /* 0x00000065320f723e */ /* 0x000fe200000000ff */
[----:B------:R-:W-:Y:S01]  /*f200*/  FMUL R5, R48, R5 ;  /* 0x0000000530057220 */ /* 0x000fe20000400000 */
[----:B------:R-:W-:-:S02]  /*f210*/  IMAD R122, R195, 0x4, R124 ;  /* 0x00000004c37a7824 */ /* 0x000fc400078e027c */
[----:B------:R-:W-:Y:S01]  /*f220*/  FFMA.FTZ R4, R43, R4, -0.36067417263984680176 ;  /* 0xbeb8aa492b047423 */ /* 0x000fe20000010004 */
[----:B------:R-:W-:Y:S01]  /*f230*/  FFMA.FTZ R6, R103, R6, -0.36067417263984680176 ;  /* 0xbeb8aa4967067423 */ /* 0x000fe20000010006 */
[----:B------:R-:W-:Y:S01]  /*f240*/  FFMA.FTZ R8, R45, R8, -0.36067417263984680176 ;  /* 0xbeb8aa492d087423 */ /* 0x000fe20000010008 */
[----:B------:R-:W-:Y:S01]  /*f250*/  STS.128 [R97+UR6+0x180], R12 ;  /* 0x0001800c61007988 */ /* 0x000fe20008000c06 */
[----:B------:R-:W-:Y:S01]  /*f260*/  LEA R132, R195, R122, 0x2 ;  /* 0x0000007ac3847211 */ /* 0x000fe200078e10ff */
[----:B------:R-:W-:Y:S01]  /*f270*/  FFMA.FTZ R4, R43, R4, 0.48089820146560668945 ;  /* 0x3ef6384a2b047423 */ /* 0x000fe20000010004 */
[----:B------:R-:W-:Y:S01]  /*f280*/  FFMA.FTZ R5, R48, 1.4426950216293334961, R5 ;  /* 0x3fb8aa3b30057823 */ /* 0x000fe20000010005 */
[----:B------:R-:W-:Y:S01]  /*f290*/  BAR.SYNC.DEFER_BLOCKING 0x0 ;  /* 0x0000000000007b1d */ /* 0x000fe20000010000 */
[----:B------:R-:W-:Y:S01]  /*f2a0*/  FFMA.FTZ R6, R103, R6, 0.48089820146560668945 ;  /* 0x3ef6384a67067423 */ /* 0x000fe20000010006 */
[----:B------:R-:W-:Y:S02]  /*f2b0*/  IMAD R128, R195, 0x4, R132 ;  /* 0x00000004c3807824 */ /* 0x000fe400078e0284 */
[----:B------:R-:W-:Y:S01]  /*f2c0*/  FFMA.FTZ R4, R43, R4, -0.72134751081466674805 ;  /* 0xbf38aa3b2b047423 */ /* 0x000fe20000010004 */
[----:B------:R-:W-:Y:S01]  /*f2d0*/  FFMA.FTZ R8, R45, R8, 0.48089820146560668945 ;  /* 0x3ef6384a2d087423 */ /* 0x000fe20000010008 */
[----:B------:R-:W-:Y:S01]  /*f2e0*/  ISETP.GE.U32.AND P2, PT, R25, 0x7f800000, PT ;  /* 0x7f8000001900780c */ /* 0x000fe20003f46070 */
[----:B------:R-:W-:Y:S01]  /*f2f0*/  FADD R206, R206, R5 ;  /* 0x00000005cece7221 */ /* 0x000fe20000000000 */
[----:B------:R-:W-:Y:S01]  /*f300*/  LEA R130, R195, R128, 0x2 ;  /* 0x00000080c3827211 */ /* 0x000fe200078e10ff */
[----:B------:R-:W-:Y:S01]  /*f310*/  FMUL R4, R43, R4 ;  /* 0x000000042b047220 */ /* 0x000fe20000400000 */
[----:B------:R-:W-:Y:S01]  /*f320*/  ISETP.GE.U32.AND P1, PT, R42, 0x7f800000, PT ;  /* 0x7f8000002a00780c */ /* 0x000fe20003f26070 */
[----:B------:R-:W-:Y:S01]  /*f330*/  FFMA.FTZ R6, R103, R6, -0.72134751081466674805 ;  /* 0xbf38aa3b67067423 */ /* 0x000fe20000010006 */
[----:B------:R-:W-:Y:S01]  /*f340*/  ISETP.GE.U32.AND P5, PT, R40, 0x7f800000, PT ;  /* 0x7f8000002800780c */ /* 0x000fe20003fa6070 */
[----:B------:R-:W-:-:S02]  /*f350*/  IMAD R134, R195, 0x4, R130 ;  /* 0x00000004c3867824 */ /* 0x000fc400078e0282 */
[----:B------:R-:W-:Y:S01]  /*f360*/  FMUL R4, R43, R4 ;  /* 0x000000042b047220 */ /* 0x000fe20000400000 */
[----:B------:R-:W-:Y:S01]  /*f370*/  @P6 MOV R5, 0x7f800000 ;  /* 0x7f80000000056802 */ /* 0x000fe20000000f00 */
[----:B------:R-:W-:Y:S01]  /*f380*/  FFMA.FTZ R8, R45, R8, -0.72134751081466674805 ;  /* 0xbf38aa3b2d087423 */ /* 0x000fe20000010008 */
[----:B------:R-:W-:Y:S01]  /*f390*/  FMUL R6, R103, R6 ;  /* 0x0000000667067220 */ /* 0x000fe20000400000 */
[----:B------:R-:W-:Y:S01]  /*f3a0*/  LEA R136, R195, R134, 0x2 ;  /* 0x00000086c3887211 */ /* 0x000fe200078e10ff */
[----:B------:R-:W-:Y:S01]  /*f3b0*/  FFMA.FTZ R4, R43, 1.4426950216293334961, R4 ;  /* 0x3fb8aa3b2b047823 */ /* 0x000fe20000010004 */
[----:B------:R-:W-:Y:S01]  /*f3c0*/  FMUL R8, R45, R8 ;  /* 0x000000082d087220 */ /* 0x000fe20000400000 */
[C---:B------:R-:W-:Y:S01]  /*f3d0*/  FSETP.NEU.AND P3, PT, R24.reuse, RZ, PT ;  /* 0x000000ff1800720b */ /* 0x040fe20003f6d000 */
[----:B------:R-:W-:Y:S01]  /*f3e0*/  FMUL R6, R103, R6 ;  /* 0x0000000667067220 */ /* 0x000fe20000400000 */
[----:B------:R-:W-:Y:S02]  /*f3f0*/  IMAD R138, R195, 0x4, R136 ;  /* 0x00000004c38a7824 */ /* 0x000fe400078e0288 */
[----:B------:R-:W-:Y:S01]  /*f400*/  FADD R205, R205, R4 ;  /* 0x00000004cdcd7221 */ /* 0x000fe20000000000 */
[----:B------:R-:W-:Y:S01]  /*f410*/  @P6 FFMA.FTZ R205, R24, R5, +INF ;  /* 0x7f80000018cd6423 */ /* 0x000fe20000010005 */
[----:B------:R-:W-:Y:S01]  /*f420*/  F2FP.F16.F32.PACK_AB R24, R104, R41 ;  /* 0x000000296818723e */ /* 0x000fe200000000ff */
[----:B------:R-:W-:Y:S01]  /*f430*/  FMUL R8, R45, R8 ;  /* 0x000000082d087220 */ /* 0x000fe20000400000 */
[----:B------:R-:W-:Y:S01]  /*f440*/  LEA R140, R195, R138, 0x2 ;  /* 0x0000008ac38c7211 */ /* 0x000fe200078e10ff */
[----:B------:R-:W-:Y:S01]  /*f450*/  FFMA.FTZ R103, R103, 1.4426950216293334961, R6 ;  /* 0x3fb8aa3b67677823 */ /* 0x000fe20000010006 */
[----:B------:R-:W-:Y:S01]  /*f460*/  @P2 MOV R4, 0x7f800000 ;  /* 0x7f80000000042802 */ /* 0x000fe20000000f00 */
[----:B------:R-:W-:Y:S01]  /*f470*/  FFMA.FTZ R8, R45, 1.4426950216293334961, R8 ;  /* 0x3fb8aa3b2d087823 */ /* 0x000fe20000010008 */
[----:B------:R-:W-:Y:S01]  /*f480*/  @P1 MOV R7, 0x7f800000 ;  /* 0x7f80000000071802 */ /* 0x000fe20000000f00 */
[----:B------:R-:W-:Y:S01]  /*f490*/  IMAD R142, R195, 0x4, R140 ;  /* 0x00000004c38e7824 */ /* 0x000fe200078e028c */
[----:B------:R-:W-:Y:S01]  /*f4a0*/  @P5 MOV R5, 0x7f800000 ;  /* 0x7f80000000055802 */ /* 0x000fe20000000f00 */
[----:B------:R-:W-:Y:S01]  /*f4b0*/  FADD R204, R204, R103 ;  /* 0x00000067cccc7221 */ /* 0x000fe20000000000 */
[----:B------:R-:W-:Y:S01]  /*f4c0*/  FADD R203, R203, R8 ;  /* 0x00000008cbcb7221 */ /* 0x000fe20000000000 */
[C---:B------:R-:W-:Y:S01]  /*f4d0*/  FSETP.NEU.AND P4, PT, R25.reuse, RZ, PT ;  /* 0x000000ff1900720b */ /* 0x040fe20003f8d000 */
[----:B------:R-:W-:Y:S01]  /*f4e0*/  @P2 FFMA.FTZ R206, R25, R4, +INF ;  /* 0x7f80000019ce2423 */ /* 0x000fe20000010004 */
[C---:B------:R-:W-:Y:S01]  /*f4f0*/  LEA R144, R195.reuse, R142, 0x2 ;  /* 0x0000008ec3907211 */ /* 0x040fe200078e10ff */
[C---:B------:R-:W-:Y:S01]  /*f500*/  @P1 FFMA.FTZ R204, R42.reuse, R7, +INF ;  /* 0x7f8000002acc1423 */ /* 0x040fe20000010007 */
[----:B------:R-:W-:Y:S01]  /*f510*/  FSETP.NEU.AND P2, PT, R42, RZ, PT ;  /* 0x000000ff2a00720b */ /* 0x000fe20003f4d000 */
[C---:B------:R-:W-:Y:S01]  /*f520*/  @P5 FFMA.FTZ R203, R40.reuse, R5, +INF ;  /* 0x7f80000028cb5423 */ /* 0x040fe20000010005 */
[----:B------:R-:W-:Y:S01]  /*f530*/  FSETP.NEU.AND P1, PT, R40, RZ, PT ;  /* 0x000000ff2800720b */ /* 0x000fe20003f2d000 */
[C---:B------:R-:W-:Y:S01]  /*f540*/  IMAD R152, R195.reuse, 0x4, R144 ;  /* 0x00000004c3987824 */ /* 0x040fe200078e0290 */
[----:B------:R-:W-:Y:S01]  /*f550*/  F2FP.F16.F32.PACK_AB R25, R38, R39 ;  /* 0x000000272619723e */ /* 0x000fe200000000ff */
[----:B------:R-:W-:Y:S01]  /*f560*/  LDS.128 R48, [R0+UR6+0x400] ;  /* 0x0004000600307984 */ /* 0x000fe20008000c00 */
[----:B------:R-:W-:Y:S01]  /*f570*/  F2FP.F16.F32.PACK_AB R26, R26, R37 ;  /* 0x000000251a1a723e */ /* 0x000fe200000000ff */
[----:B------:R-:W-:Y:S01]  /*f580*/  IMAD R150, R195, 0x4, R152 ;  /* 0x00000004c3967824 */ /* 0x000fe200078e0298 */
[----:B------:R-:W-:Y:S01]  /*f590*/  F2FP.F16.F32.PACK_AB R27, R36, R27 ;  /* 0x0000001b241b723e */ /* 0x000fe200000000ff */
[----:B------:R-:W-:Y:S01]  /*f5a0*/  LDS.128 R16, [R0+UR6+0x800] ;  /* 0x0008000600107984 */ /* 0x000fe20008000c00 */
[----:B------:R-:W-:Y:S01]  /*f5b0*/  F2FP.F16.F32.PACK_AB R29, R29, R58 ;  /* 0x0000003a1d1d723e */ /* 0x000fe200000000ff */
[C---:B------:R-:W-:Y:S01]  /*f5c0*/  IMAD R154, R195.reuse, 0x4, R150 ;  /* 0x00000004c39a7824 */ /* 0x040fe200078e0296 */
[----:B------:R-:W-:Y:S01]  /*f5d0*/  F2FP.F16.F32.PACK_AB R33, R56, R33 ;  /* 0x000000213821723e */ /* 0x000fe200000000ff */
[----:B------:R-:W0:Y:S01]  /*f5e0*/  LDS.128 R36, [R0+UR6] ;  /* 0x0000000600247984 */ /* 0x000e220008000c00 */
[----:B------:R-:W-:Y:S01]  /*f5f0*/  F2FP.F16.F32.PACK_AB R23, R60, R61 ;  /* 0x0000003d3c17723e */ /* 0x000fe200000000ff */
[C---:B------:R-:W-:Y:S01]  /*f600*/  IMAD R146, R195.reuse, 0x4, R154 ;  /* 0x00000004c3927824 */ /* 0x040fe200078e029a */
[----:B------:R-:W-:Y:S01]  /*f610*/  F2FP.F16.F32.PACK_AB R22, R62, R63 ;  /* 0x0000003f3e16723e */ /* 0x000fe200000000ff */
[----:B------:R-:W-:Y:S01]  /*f620*/  LDS.128 R8, [R0+UR6+0xc00] ;  /* 0x000c000600087984 */ /* 0x000fe20008000c00 */
[----:B------:R-:W-:Y:S01]  /*f630*/  F2FP.F16.F32.PACK_AB R21, R68, R73 ;  /* 0x000000494415723e */ /* 0x000fe200000000ff */
[----:B------:R-:W-:Y:S01]  /*f640*/  IMAD R148, R195, 0x4, R146 ;  /* 0x00000004c3947824 */ /* 0x000fe200078e0292 */
[----:B------:R-:W-:Y:S01]  /*f650*/  F2FP.F16.F32.PACK_AB R31, R54, R31 ;  /* 0x0000001f361f723e */ /* 0x000fe200000000ff */
[----:B------:R-:W1:Y:S01]  /*f660*/  LDS.128 R40, [R207+UR6] ;  /* 0x00000006cf287984 */ /* 0x000e620008000c00 */
[----:B------:R-:W-:Y:S01]  /*f670*/  F2FP.F16.F32.PACK_AB R54, R85, R86 ;  /* 0x000000565536723e */ /* 0x000fe200000000ff */
[----:B------:R-:W2:Y:S01]  /*f680*/  LDC.64 R198, c[0x0][0x398] ;  /* 0x0000e600ffc67b82 */ /* 0x000ea20000000a00 */
[----:B------:R-:W-:Y:S01]  /*f690*/  LEA R104, R195, R148, 0x2 ;  /* 0x00000094c3687211 */ /* 0x000fe200078e10ff */
[----:B------:R-:W3:Y:S01]  /*f6a0*/  LDS.128 R44, [R207+UR6+0x400] ;  /* 0x00040006cf2c7984 */ /* 0x000ee20008000c00 */
[----:B------:R-:W-:-:S02]  /*f6b0*/  F2FP.F16.F32.PACK_AB R30, R30, R55 ;  /* 0x000000371e1e723e */ /* 0x000fc400000000ff */
[----:B------:R-:W-:Y:S01]  /*f6c0*/  F2FP.F16.F32.PACK_AB R55, R84, R3 ;  /* 0x000000035437723e */ /* 0x000fe200000000ff */
[----:B------:R-:W-:Y:S01]  /*f6d0*/  IMAD R156, R195, 0x4, R104 ;  /* 0x00000004c39c7824 */ /* 0x000fe200078e0268 */
[----:B------:R-:W4:Y:S01]  /*f6e0*/  LDS.128 R12, [R207+UR6+0x800] ;  /* 0x00080006cf0c7984 */ /* 0x000f220008000c00 */
[----:B------:R-:W-:Y:S02]  /*f6f0*/  F2FP.F16.F32.PACK_AB R34, R34, R53 ;  /* 0x000000352222723e */ /* 0x000fe400000000ff */
[----:B------:R-:W-:Y:S01]  /*f700*/  F2FP.F16.F32.PACK_AB R53, R89, R92 ;  /* 0x0000005c5935723e */ /* 0x000fe200000000ff */
[----:B------:R-:W5:Y:S01]  /*f710*/  LDS.128 R4, [R207+UR6+0xc00] ;  /* 0x000c0006cf047984 */ /* 0x000f620008000c00 */
[----:B------:R-:W-:Y:S02]  /*f720*/  LEA R158, R195, R156, 0x2 ;  /* 0x0000009cc39e7211 */ /* 0x000fe400078e10ff */
[----:B------:R-:W-:Y:S01]  /*f730*/  F2FP.F16.F32.PACK_AB R20, R82, R83 ;  /* 0x000000535214723e */ /* 0x000fe200000000ff */
[----:B------:R-:W-:Y:S01]  /*f740*/  BAR.SYNC.DEFER_BLOCKING 0x0 ;  /* 0x0000000000007b1d */ /* 0x000fe20000010000 */
[----:B------:R-:W-:Y:S01]  /*f750*/  F2FP.F16.F32.PACK_AB R32, R57, R32 ;  /* 0x000000203920723e */ /* 0x000fe200000000ff */
[----:B------:R-:W-:Y:S01]  /*f760*/  IMAD R58, R195, 0x4, R158 ;  /* 0x00000004c33a7824 */ /* 0x000fe200078e029e */
[----:B------:R-:W-:Y:S01]  /*f770*/  F2FP.F16.F32.PACK_AB R83, R69, R70 ;  /* 0x000000464553723e */ /* 0x000fe200000000ff */
[----:B------:R-:W-:Y:S01]  /*f780*/  IMAD R57, R227, UR5, RZ ;  /* 0x00000005e3397c24 */ /* 0x000fe2000f8e02ff */
[----:B------:R-:W-:Y:S01]  /*f790*/  F2FP.F16.F32.PACK_AB R82, R71, R72 ;  /* 0x000000484752723e */ /* 0x000fe200000000ff */
[----:B------:R-:W-:Y:S01]  /*f7a0*/  UIMAD.WIDE UR4, UR4, 0x2, URZ ;  /* 0x00000002040478a5 */ /* 0x000fe2000f8e02ff */
[----:B------:R-:W-:-:S02]  /*f7b0*/  LEA R56, R195, R58, 0x2 ;  /* 0x0000003ac3387211 */ /* 0x000fc400078e10ff */
[----:B------:R-:W-:Y:S02]  /*f7c0*/  SHF.L.U32 R3, R57, 0x1, RZ ;  /* 0x0000000139037819 */ /* 0x000fe400000006ff */
[----:B------:R-:W-:Y:S01]  /*f7d0*/  F2FP.F16.F32.PACK_AB R80, R80, R81 ;  /* 0x000000515050723e */ /* 0x000fe200000000ff */
[----:B------:R-:W-:Y:S01]  /*f7e0*/  IMAD R60, R195, 0x4, R56 ;  /* 0x00000004c33c7824 */ /* 0x000fe200078e0238 */
[----:B--2---:R-:W-:Y:S02]  /*f7f0*/  IADD3 R198, P5, P6, R3, UR8, R198 ;  /* 0x0000000803c67c10 */ /* 0x004fe4000febe0c6 */
[----:B------:R-:W-:Y:S02]  /*f800*/  F2FP.F16.F32.PACK_AB R81, R76, R77 ;  /* 0x0000004d4c51723e */ /* 0x000fe400000000ff */
[----:B------:R-:W-:Y:S01]  /*f810*/  LEA R62, R195, R60, 0x2 ;  /* 0x0000003cc33e7211 */ /* 0x000fe200078e10ff */
[----:B------:R-:W2:Y:S01]  /*f820*/  LDCU UR4, c[0x0][0x3ec] ;  /* 0x00007d80ff0477ac */ /* 0x000ea20008000800 */
[----:B------:R-:W-:-:S02]  /*f830*/  F2FP.F16.F32.PACK_AB R35, R35, R52 ;  /* 0x000000342323723e */ /* 0x000fc400000000ff */
[----:B------:R-:W-:Y:S01]  /*f840*/  F2FP.F16.F32.PACK_AB R28, R28, R59 ;  /* 0x0000003b1c1c723e */ /* 0x000fe200000000ff */
[----:B------:R-:W-:Y:S01]  /*f850*/  IMAD R68, R195, 0x4, R62 ;  /* 0x00000004c3447824 */ /* 0x000fe200078e023e */
[----:B------:R-:W-:Y:S01]  /*f860*/  F2FP.F16.F32.PACK_AB R52, R93, R96 ;  /* 0x000000605d34723e */ /* 0x000fe200000000ff */
[----:B------:R0:W-:Y:S04]  /*f870*/  STS.128 [R97+UR6], R24 ;  /* 0x0000001861007988 */ /* 0x0001e80008000c06 */
[----:B------:R1:W-:Y:S04]  /*f880*/  STS.128 [R97+UR6+0x200], R20 ;  /* 0x0002001461007988 */ /* 0x0003e80008000c06 */
[----:B------:R-:W-:Y:S04]  /*f890*/  STS.128 [R97+UR6+0x80], R28 ;  /* 0x0000801c61007988 */ /* 0x000fe80008000c06 */
[----:B------:R-:W-:Y:S01]  /*f8a0*/  STS.128 [R97+UR6+0x280], R32 ;  /* 0x0002802061007988 */ /* 0x000fe20008000c06 */
[----:B--2---:R-:W-:Y:S01]  /*f8b0*/  UIMAD UR4, UR7, UR4, URZ ;  /* 0x00000004070472a4 */ /* 0x004fe2000f8e02ff */
[----:B0-----:R-:W-:Y:S01]  /*f8c0*/  F2FP.F16.F32.PACK_AB R27, R88, R87 ;  /* 0x00000057581b723e */ /* 0x001fe200000000ff */
[----:B------:R-:W-:Y:S01]  /*f8d0*/  IMAD R88, R195, 0x4, R68 ;  /* 0x00000004c3587824 */ /* 0x000fe200078e0244 */
[----:B------:R-:W-:Y:S01]  /*f8e0*/  F2FP.F16.F32.PACK_AB R26, R90, R91 ;  /* 0x0000005b5a1a723e */ /* 0x000fe200000000ff */
[----:B------:R-:W-:Y:S01]  /*f8f0*/  STS.128 [R97+UR6+0x300], R52 ;  /* 0x0003003461007988 */ /* 0x000fe20008000c06 */
[----:B------:R-:W-:Y:S01]  /*f900*/  F2FP.F16.F32.PACK_AB R25, R94, R95 ;  /* 0x0000005f5e19723e */ /* 0x000fe200000000ff */
[----:B-1----:R-:W-:Y:S01]  /*f910*/  IMAD.HI R20, R57, 0x2, RZ ;  /* 0x0000000239147827 */ /* 0x002fe200078e02ff */
[C---:B------:R-:W-:Y:S01]  /*f920*/  LEA R90, R195.reuse, R88, 0x2 ;  /* 0x00000058c35a7211 */ /* 0x040fe200078e10ff */
[----:B------:R-:W-:Y:S01]  /*f930*/  STS.128 [R97+UR6+0x180], R80 ;  /* 0x0001805061007988 */ /* 0x000fe20008000c06 */
[----:B------:R-:W-:Y:S01]  /*f940*/  F2FP.F16.F32.PACK_AB R21, R74, R75 ;  /* 0x0000004b4a15723e */ /* 0x000fe200000000ff */
[----:B------:R-:W-:Y:S01]  /*f950*/  USHF.L.U32 UR7, UR4, 0x2, URZ ;  /* 0x0000000204077899 */ /* 0x000fe200080006ff */
[----:B------:R-:W-:Y:S01]  /*f960*/  F2FP.F16.F32.PACK_AB R22, R66, R67 ;  /* 0x000000434216723e */ /* 0x000fe200000000ff */
[----:B------:R-:W-:Y:S01]  /*f970*/  IMAD R86, R195, 0x4, R90 ;  /* 0x00000004c3567824 */ /* 0x000fe200078e025a */
[----:B------:R-:W-:-:S02]  /*f980*/  F2FP.F16.F32.PACK_AB R23, R64, R65 ;  /* 0x000000414017723e */ /* 0x000fc400000000ff */
[----:B------:R-:W-:Y:S01]  /*f990*/  IADD3.X R199, PT, PT, R20, UR5, R199, P5, P6 ;  /* 0x0000000514c77c10 */ /* 0x000fe2000afec4c7 */
[C---:B------:R-:W-:Y:S01]  /*f9a0*/  IMAD R84, R195.reuse, 0x4, R86 ;  /* 0x00000004c3547824 */ /* 0x040fe200078e0256 */
[----:B------:R-:W-:Y:S01]  /*f9b0*/  F2FP.F16.F32.PACK_AB R24, R98, R99 ;  /* 0x000000636218723e */ /* 0x000fe200000000ff */
[----:B------:R-:W-:Y:S01]  /*f9c0*/  UIMAD.WIDE UR4, UR4, 0x4, URZ ;  /* 0x00000004040478a5 */ /* 0x000fe2000f8e02ff */
[----:B------:R-:W-:Y:S02]  /*f9d0*/  F2FP.F16.F32.PACK_AB R20, R78, R79 ;  /* 0x0000004f4e14723e */ /* 0x000fe400000000ff */
[C---:B------:R-:W-:Y:S01]  /*f9e0*/  LEA R92, R195.reuse, R84, 0x2 ;  /* 0x00000054c35c7211 */ /* 0x040fe200078e10ff */
[----:B------:R0:W-:Y:S04]  /*f9f0*/  STS.128 [R97+UR6+0x100], R24 ;  /* 0x0001001861007988 */ /* 0x0001e80008000c06 */
[C---:B------:R-:W-:Y:S01]  /*fa00*/  IMAD R94, R195.reuse, 0x4, R92 ;  /* 0x00000004c35e7824 */ /* 0x040fe200078e025c */
[----:B------:R1:W-:Y:S04]  /*fa10*/  STS.128 [R97+UR6+0x380], R20 ;  /* 0x0003801461007988 */ /* 0x0003e80008000c06 */
[----:B------:R-:W-:-:S05]  /*fa20*/  LEA R74, R195, R94, 0x2 ;  /* 0x0000005ec34a7211 */ /* 0x000fca00078e10ff */
[C---:B------:R-:W-:Y:S01]  /*fa30*/  IMAD R66, R195.reuse, 0x4, R74 ;  /* 0x00000004c3427824 */ /* 0x040fe200078e024a */
[----:B------:R-:W-:Y:S01]  /*fa40*/  BAR.SYNC.DEFER_BLOCKING 0x0 ;  /* 0x0000000000007b1d */ /* 0x000fe20000010000 */
[-C--:B0-----:R-:W-:Y:S02]  /*fa50*/  LEA R24, P5, R2, R198.reuse, 0x1 ;  /* 0x000000c602187211 */ /* 0x081fe400078a08ff */
[----:B------:R-:W-:Y:S02]  /*fa60*/  LEA R26, P6, R100, R198, 0x1 ;  /* 0x000000c6641a7211 */ /* 0x000fe400078c08ff */
[C---:B------:R-:W-:Y:S02]  /*fa70*/  LEA R64, R195.reuse, R66, 0x2 ;  /* 0x00000042c3407211 */ /* 0x040fe400078e10ff */
[-C--:B------:R-:W-:Y:S02]  /*fa80*/  LEA.HI.X.SX32 R25, R2, R199.reuse, 0x1, P5 ;  /* 0x000000c702197211 */ /* 0x080fe400028f0eff */
[----:B------:R-:W-:Y:S01]  /*fa90*/  LEA R2, P5, R102, R198, 0x1 ;  /* 0x000000c666027211 */ /* 0x000fe200078a08ff */
[----:B------:R-:W-:Y:S01]  /*faa0*/  IMAD R70, R195, 0x4, R64 ;  /* 0x00000004c3467824 */ /* 0x000fe200078e0240 */
[----:B------:R-:W-:-:S02]  /*fab0*/  LEA.HI.X.SX32 R27, R100, R199, 0x1, P6 ;  /* 0x000000c7641b7211 */ /* 0x000fc400030f0eff */
[-C--:B------:R-:W-:Y:S02]  /*fac0*/  LEA.HI.X.SX32 R3, R102, R199.reuse, 0x1, P5 ;  /* 0x000000c766037211 */ /* 0x080fe400028f0eff */
[C---:B------:R-:W-:Y:S02]  /*fad0*/  LEA R72, R195.reuse, R70, 0x2 ;  /* 0x00000046c3487211 */ /* 0x040fe400078e10ff */
[-C--:B-1----:R-:W-:Y:S02]  /*fae0*/  LEA R20, P5, R110, R198.reuse, 0x1 ;  /* 0x000000c66e147211 */ /* 0x082fe400078a08ff */
[----:B------:R-:W-:Y:S01]  /*faf0*/  LEA R28, P6, R112, R198, 0x1 ;  /* 0x000000c6701c7211 */ /* 0x000fe200078c08ff */
[C---:B------:R-:W-:Y:S01]  /*fb00*/  IMAD R76, R195.reuse, 0x4, R72 ;  /* 0x00000004c34c7824 */ /* 0x040fe200078e0248 */
[-C--:B------:R-:W-:Y:S02]  /*fb10*/  LEA.HI.X.SX32 R21, R110, R199.reuse, 0x1, P5 ;  /* 0x000000c76e157211 */ /* 0x080fe400028f0eff */
[----:B------:R-:W-:Y:S01]  /*fb20*/  LEA.HI.X.SX32 R29, R112, R199, 0x1, P6 ;  /* 0x000000c7701d7211 */ /* 0x000fe200030f0eff */
[----:B------:R0:W-:Y:S01]  /*fb30*/  STG.E.U16 desc[UR10][R24.64], R36 ;  /* 0x0000002418007986 */ /* 0x0001e2000c10150a */
[----:B------:R-:W-:-:S02]  /*fb40*/  LEA R78, R195, R76, 0x2 ;  /* 0x0000004cc34e7211 */ /* 0x000fc400078e10ff */
[C---:B------:R-:W-:Y:S01]  /*fb50*/  LEA R22, P6, R108.reuse, R198, 0x1 ;  /* 0x000000c66c167211 */ /* 0x040fe200078c08ff */
[----:B------:R1:W-:Y:S02]  /*fb60*/  STG.E.U16 desc[UR10][R26.64], R40 ;  /* 0x000000281a007986 */ /* 0x0003e4000c10150a */
[C---:B------:R-:W-:Y:S01]  /*fb70*/  IMAD R80, R195.reuse, 0x4, R78 ;  /* 0x00000004c3507824 */ /* 0x040fe200078e024e */
[----:B------:R-:W-:Y:S01]  /*fb80*/  LEA.HI.X.SX32 R23, R108, R199, 0x1, P6 ;  /* 0x000000c76c177211 */ /* 0x000fe200030f0eff */
[----:B------:R2:W-:Y:S03]  /*fb90*/  STG.E.U16 desc[UR10][R2.64], R48 ;  /* 0x0000003002007986 */ /* 0x0005e6000c10150a */
[----:B------:R-:W-:Y:S01]  /*fba0*/  LEA R82, R195, R80, 0x2 ;  /* 0x00000050c3527211 */ /* 0x000fe200078e10ff */
[----:B---3--:R-:W-:Y:S01]  /*fbb0*/  STG.E.U16 desc[UR10][R28.64], R44 ;  /* 0x0000002c1c007986 */ /* 0x008fe2000c10150a */
[----:B0-----:R-:W-:-:S02]  /*fbc0*/  LEA R24, P5, R106, R198, 0x1 ;  /* 0x000000c66a187211 */ /* 0x001fc400078a08ff */
[----:B------:R-:W-:Y:S01]  /*fbd0*/  PRMT R36, R36, 0x7632, R36 ;  /* 0x0000763224247816 */ /* 0x000fe20000000024 */
[C---:B------:R-:W-:Y:S01]  /*fbe0*/  IMAD R96, R195.reuse, 0x4, R82 ;  /* 0x00000004c3607824 */ /* 0x040fe200078e0252 */
[-C--:B------:R-:W-:Y:S01]  /*fbf0*/  LEA.HI.X.SX32 R25, R106, R199.reuse, 0x1, P5 ;  /* 0x000000c76a197211 */ /* 0x080fe200028f0eff */
[----:B------:R0:W-:Y:S01]  /*fc00*/  STG.E.U16 desc[UR10][R20.64], R16 ;  /* 0x0000001014007986 */ /* 0x0001e2000c10150a */
[C---:B-1----:R-:W-:Y:S02]  /*fc10*/  LEA R26, P6, R114.reuse, R198, 0x1 ;  /* 0x000000c6721a7211 */ /* 0x042fe400078c08ff */
[C---:B------:R-:W-:Y:S01]  /*fc20*/  LEA R98, R195.reuse, R96, 0x2 ;  /* 0x00000060c3627211 */ /* 0x040fe200078e10ff */
[----:B----4-:R1:W-:Y:S01]  /*fc30*/  STG.E.U16 desc[UR10][R22.64], R12 ;  /* 0x0000000c16007986 */ /* 0x0103e2000c10150a */
[----:B------:R-:W-:Y:S02]  /*fc40*/  LEA.HI.X.SX32 R27, R114, R199, 0x1, P6 ;  /* 0x000000c7721b7211 */ /* 0x000fe400030f0eff */
[----:B--2---:R-:W-:Y:S01]  /*fc50*/  LEA R2, P5, R116, R198, 0x1 ;  /* 0x000000c674027211 */ /* 0x004fe200078a08ff */
[----:B------:R-:W-:Y:S01]  /*fc60*/  IMAD R100, R195, 0x4, R98 ;  /* 0x00000004c3647824 */ /* 0x000fe200078e0262 */
[----:B------:R2:W-:Y:S01]  /*fc70*/  STG.E.U16 desc[UR10][R24.64], R8 ;  /* 0x0000000818007986 */ /* 0x0005e2000c10150a */
[----:B------:R-:W-:-:S02]  /*fc80*/  PRMT R40, R40, 0x7632, R40 ;  /* 0x0000763228287816 */ /* 0x000fc40000000028 */
[-C--:B------:R-:W-:Y:S01]  /*fc90*/  LEA.HI.X.SX32 R3, R116, R199.reuse, 0x1, P5 ;  /* 0x000000c774037211 */ /* 0x080fe200028f0eff */
[----:B-----5:R3:W-:Y:S01]  /*fca0*/  STG.E.U16 desc[UR10][R26.64], R4 ;  /* 0x000000041a007986 */ /* 0x0207e2000c10150a */
[C---:B------:R-:W-:Y:S02]  /*fcb0*/  LEA R102, R195.reuse, R100, 0x2 ;  /* 0x00000064c3667211 */ /* 0x040fe400078e10ff */
[-C--:B0-----:R-:W-:Y:S01]  /*fcc0*/  LEA R20, P5, R120, R198.reuse, 0x1 ;  /* 0x000000c678147211 */ /* 0x081fe200078a08ff */
[----:B------:R0:W-:Y:S01]  /*fcd0*/  STG.E.U16 desc[UR10][R2.64], R36 ;  /* 0x0000002402007986 */ /* 0x0001e2000c10150a */
[-C--:B-1----:R-:W-:Y:S01]  /*fce0*/  LEA R22, P6, R126, R198.reuse, 0x1 ;  /* 0x000000c67e167211 */ /* 0x082fe200078c08ff */
[----:B------:R-:W-:Y:S01]  /*fcf0*/  IMAD R106, R195, 0x4, R102 ;  /* 0x00000004c36a7824 */ /* 0x000fe200078e0266 */
[----:B------:R-:W-:Y:S02]  /*fd00*/  LEA.HI.X.SX32 R21, R120, R199, 0x1, P5 ;  /* 0x000000c778157211 */ /* 0x000fe400028f0eff */
[----:B--2---:R-:W-:-:S02]  /*fd10*/  LEA R24, P5, R118, R198, 0x1 ;  /* 0x000000c676187211 */ /* 0x004fc400078a08ff */
[C---:B------:R-:W-:Y:S01]  /*fd20*/  LEA R108, R195.reuse, R106, 0x2 ;  /* 0x0000006ac36c7211 */ /* 0x040fe200078e10ff */
[----:B------:R1:W-:Y:S01]  /*fd30*/  STG.E.U16 desc[UR10][R20.64], R40 ;  /* 0x0000002814007986 */ /* 0x0003e2000c10150a */
[----:B---3--:R-:W-:Y:S02]  /*fd40*/  PRMT R4, R16, 0x7632, R4 ;  /* 0x0000763210047816 */ /* 0x008fe40000000004 */
[----:B------:R-:W-:Y:S01]  /*fd50*/  PRMT R48, R48, 0x7632, R48 ;  /* 0x0000763230307816 */ /* 0x000fe20000000030 */
[C---:B------:R-:W-:Y:S01]  /*fd60*/  IMAD R110, R195.reuse, 0x4, R108 ;  /* 0x00000004c36e7824 */ /* 0x040fe200078e026c */
[-C--:B------:R-:W-:Y:S02]  /*fd70*/  LEA.HI.X.SX32 R23, R126, R199.reuse, 0x1, P6 ;  /* 0x000000c77e177211 */ /* 0x080fe400030f0eff */
[----:B------:R-:W-:Y:S02]  /*fd80*/  LEA.HI.X.SX32 R25, R118, R199, 0x1, P5 ;  /* 0x000000c776197211 */ /* 0x000fe400028f0eff */
[----:B------:R-:W-:Y:S01]  /*fd90*/  LEA R16, R195, R110, 0x2 ;  /* 0x0000006ec3107211 */ /* 0x000fe200078e10ff */
[----:B------:R2:W-:Y:S01]  /*fda0*/  STG.E.U16 desc[UR10][R22.64], R48 ;  /* 0x0000003016007986 */ /* 0x0005e2000c10150a */
[----:B------:R-:W-:-:S02]  /*fdb0*/  PRMT R12, R44, 0x7632, R12 ;  /* 0x000076322c0c7816 */ /* 0x000fc4000000000c */
[-C--:B0-----:R-:W-:Y:S01]  /*fdc0*/  LEA R2, P6, R124, R198.reuse, 0x1 ;  /* 0x000000c67c027211 */ /* 0x081fe200078c08ff */
[C---:B------:R-:W-:Y:S01]  /*fdd0*/  IMAD R112, R195.reuse, 0x4, R16 ;  /* 0x00000004c3707824 */ /* 0x040fe200078e0210 */
[----:B-1----:R-:W-:Y:S01]  /*fde0*/  LEA R20, P5, R122, R198, 0x1 ;  /* 0x000000c67a147211 */ /* 0x002fe200078a08ff */
[----:B------:R0:W-:Y:S01]  /*fdf0*/  STG.E.U16 desc[UR10][R24.64], R12 ;  /* 0x0000000c18007986 */ /* 0x0001e2000c10150a */
[-C--:B------:R-:W-:Y:S02]  /*fe00*/  LEA.HI.X.SX32 R3, R124, R199.reuse, 0x1, P6 ;  /* 0x000000c77c037211 */ /* 0x080fe400030f0eff */
[----:B------:R-:W-:Y:S02]  /*fe10*/  LEA R114, R195, R112, 0x2 ;  /* 0x00000070c3727211 */ /* 0x000fe400078e10ff */
[----:B------:R-:W-:Y:S01]  /*fe20*/  LEA.HI.X.SX32 R21, R122, R199, 0x1, P5 ;  /* 0x000000c77a157211 */ /* 0x000fe200028f0eff */
[----:B------:R1:W-:Y:S01]  /*fe30*/  STG.E.U16 desc[UR10][R2.64], R4 ;  /* 0x0000000402007986 */ /* 0x0003e2000c10150a */
[----:B--2---:R-:W-:-:S04]  /*fe40*/  LEA R22, P6, R132, R198, 0x1 ;  /* 0x000000c684167211 */ /* 0x004fc800078c08ff */
[----:B------:R-:W-:Y:S02]  /*fe50*/  LEA.HI.X.SX32 R23, R132, R199, 0x1, P6 ;  /* 0x000000c784177211 */ /* 0x000fe400030f0eff */
[----:B0-----:R-:W-:Y:S01]  /*fe60*/  PRMT R25, R8, 0x7632, R25 ;  /* 0x0000763208197816 */ /* 0x001fe20000000019 */
[C---:B------:R-:W-:Y:S01]  /*fe70*/  IMAD R8, R195.reuse, 0x4, R114 ;  /* 0x00000004c3087824 */ /* 0x040fe200078e0272 */
[----:B------:R-:W-:Y:S02]  /*fe80*/  LEA R24, P5, R128, R198, 0x1 ;  /* 0x000000c680187211 */ /* 0x000fe400078a08ff */
[----:B-1----:R-:W-:Y:S02]  /*fe90*/  PRMT R3, R12, 0x7632, R3 ;  /* 0x000076320c037816 */ /* 0x002fe40000000003 */
[C---:B------:R-:W-:Y:S02]  /*fea0*/  LEA R12, R195.reuse, R8, 0x2 ;  /* 0x00000008c30c7211 */ /* 0x040fe400078e10ff */
[----:B------:R-:W-:Y:S01]  /*feb0*/  LEA R2, P6, R130, R198, 0x1 ;  /* 0x000000c682027211 */ /* 0x000fe200078c08ff */
[----:B------:R0:W-:Y:S02]  /*fec0*/  STG.E.U16 desc[UR10][R20.64], R3 ;  /* 0x0000000314007986 */ /* 0x0001e4000c10150a */
[----:B------:R-:W-:-:S02]  /*fed0*/  IMAD R116, R195, 0x4, R12 ;  /* 0x00000004c3747824 */ /* 0x000fc400078e020c */
[----:B------:R1:W-:Y:S01]  /*fee0*/  STG.E.U16 desc[UR10][R22.64], R25 ;  /* 0x0000001916007986 */ /* 0x0003e2000c10150a */
[----:B0-----:R-:W-:Y:S02]  /*fef0*/  PRMT R21, R4, 0x7632, R21 ;  /* 0x0000763204157816 */ /* 0x001fe40000000015 */
[C---:B------:R-:W-:Y:S02]  /*ff00*/  LEA R4, R195.reuse, R116, 0x2 ;  /* 0x00000074c3047211 */ /* 0x040fe400078e10ff */
[-C--:B-1----:R-:W-:Y:S02]  /*ff10*/  LEA.HI.X.SX32 R25, R128, R199.reuse, 0x1, P5 ;  /* 0x000000c780197211 */ /* 0x082fe400028f0eff */
[----:B------:R-:W-:Y:S01]  /*ff20*/  LEA.HI.X.SX32 R3, R130, R199, 0x1, P6 ;  /* 0x000000c782037211 */ /* 0x000fe200030f0eff */
[----:B------:R-:W-:Y:S01]  /*ff30*/  IMAD R118, R195, 0x4, R4 ;  /* 0x00000004c3767824 */ /* 0x000fe200078e0204 */
[-C--:B------:R-:W-:Y:S01]  /*ff40*/  LEA R26, P5, R134, R198.reuse, 0x1 ;  /* 0x000000c6861a7211 */ /* 0x080fe200078a08ff */
[----:B------:R0:W-:Y:S01]  /*ff50*/  STG.E.U16 desc[UR10][R24.64], R21 ;  /* 0x0000001518007986 */ /* 0x0001e2000c10150a */
[----:B------:R-:W-:-:S02]  /*ff60*/  LEA R20, P6, R136, R198, 0x1 ;  /* 0x000000c688147211 */ /* 0x000fc400078c08ff */
[C---:B------:R-:W-:Y:S01]  /*ff70*/  LEA R120, R195.reuse, R118, 0x2 ;  /* 0x00000076c3787211 */ /* 0x040fe200078e10ff */
[----:B------:R-:W-:Y:S01]  /*ff80*/  STG.E.U16 desc[UR10][R2.64], R37 ;  /* 0x0000002502007986 */ /* 0x000fe2000c10150a */
[-C--:B------:R-:W-:Y:S02]  /*ff90*/  LEA.HI.X.SX32 R27, R134, R199.reuse, 0x1, P5 ;  /* 0x000000c7861b7211 */ /* 0x080fe400028f0eff */
[C---:B------:R-:W-:Y:S01]  /*ffa0*/  LEA R22, P5, R138.reuse, R198, 0x1 ;  /* 0x000000c68a167211 */ /* 0x040fe200078a08ff */
[C---:B------:R-:W-:Y:S02]  /*ffb0*/  IMAD R122, R195.reuse, 0x4, R120 ;  /* 0x00000004c37a7824 */ /* 0x040fe400078e0278 */
[----:B------:R1:W-:Y:S01]  /*ffc0*/  STG.E.U16 desc[UR10][R26.64], R41 ;  /* 0x000000291a007986 */ /* 0x0003e2000c10150a */
[----:B------:R-:W-:Y:S02]  /*ffd0*/  LEA.HI.X.SX32 R23, R138, R199, 0x1, P5 ;  /* 0x000000c78a177211 */ /* 0x000fe400028f0eff */
[----:B------:R-:W-:-:S02]  /*ffe0*/  LEA R124, R195, R122, 0x2 ;  /* 0x0000007ac37c7211 */ /* 0x000fc400078e10ff */
[-C--:B0-----:R-:W-:Y:S02]  /*fff0*/  LEA.HI.X.SX32 R21, R136, R199.reuse, 0x1, P6 ;  /* 0x000000c788157211 */ /* 0x081fe400030f0eff */
[-C--:B------:R-:W-:Y:S01]  /*10000*/  LEA R24, P5, R142, R198.reuse, 0x1 ;  /* 0x000000c68e187211 */ /* 0x080fe200078a08ff */
[C---:B------:R-:W-:Y:S01]  /*10010*/  IMAD R126, R195.reuse, 0x4, R124 ;  /* 0x00000004c37e7824 */ /* 0x040fe200078e027c */
[----:B------:R-:W-:Y:S01]  /*10020*/  LEA R28, P6, R140, R198, 0x1 ;  /* 0x000000c68c1c7211 */ /* 0x000fe200078c08ff */
[----:B------:R0:W-:Y:S01]  /*10030*/  STG.E.U16 desc[UR10][R20.64], R49 ;  /* 0x0000003114007986 */ /* 0x0001e2000c10150a */
[-C--:B------:R-:W-:Y:S02]  /*10040*/  LEA.HI.X.SX32 R25, R142, R199.reuse, 0x1, P5 ;  /* 0x000000c78e197211 */ /* 0x080fe400028f0eff */
[----:B------:R-:W-:Y:S01]  /*10050*/  LEA R128, R195, R126, 0x2 ;  /* 0x0000007ec3807211 */ /* 0x000fe200078e10ff */
[----:B------:R2:W-:Y:S01]  /*10060*/  STG.E.U16 desc[UR10][R22.64], R45 ;  /* 0x0000002d16007986 */ /* 0x0005e2000c10150a */
[----:B------:R-:W-:-:S02]  /*10070*/  LEA.HI.X.SX32 R29, R140, R199, 0x1, P6 ;  /* 0x000000c78c1d7211 */ /* 0x000fc400030f0eff */
[-C--:B-1----:R-:W-:Y:S01]  /*10080*/  LEA R26, P5, R152, R198.reuse, 0x1 ;  /* 0x000000c6981a7211 */ /* 0x082fe200078a08ff */
[C---:B------:R-:W-:Y:S01]  /*10090*/  IMAD R130, R195.reuse, 0x4, R128 ;  /* 0x00000004c3827824 */ /* 0x040fe200078e0280 */
[----:B------:R-:W-:Y:S01]  /*100a0*/  LEA R2, P6, R144, R198, 0x1 ;  /* 0x000000c690027211 */ /* 0x000fe200078c08ff */
[----:B------:R-:W-:Y:S01]  /*100b0*/  STG.E.U16 desc[UR10][R28.64], R17 ;  /* 0x000000111c007986 */ /* 0x000fe2000c10150a */
[-C--:B------:R-:W-:Y:S02]  /*100c0*/  LEA.HI.X.SX32 R27, R152, R199.reuse, 0x1, P5 ;  /* 0x000000c7981b7211 */ /* 0x080fe400028f0eff */
[C---:B------:R-:W-:Y:S01]  /*100d0*/  LEA R132, R195.reuse, R130, 0x2 ;  /* 0x00000082c3847211 */ /* 0x040fe200078e10ff */
[----:B------:R-:W-:Y:S01]  /*100e0*/  STG.E.U16 desc[UR10][R24.64], R13 ;  /* 0x0000000d18007986 */ /* 0x000fe2000c10150a */
[-C--:B------:R-:W-:Y:S02]  /*100f0*/  LEA.HI.X.SX32 R3, R144, R199.reuse, 0x1, P6 ;  /* 0x000000c790037211 */ /* 0x080fe400030f0eff */
[-C--:B0-----:R-:W-:Y:S01]  /*10100*/  LEA R20, P5, R150, R198.reuse, 0x1 ;  /* 0x000000c696147211 */ /* 0x081fe200078a08ff */
[----:B------:R-:W-:Y:S01]  /*10110*/  IMAD R134, R195, 0x4, R132 ;  /* 0x00000004c3867824 */ /* 0x000fe200078e0284 */
[----:B--2---:R-:W-:Y:S01]  /*10120*/  LEA R22, P6, R154, R198, 0x1 ;  /* 0x000000c69a167211 */ /* 0x004fe200078c08ff */
[----:B------:R0:W-:Y:S01]  /*10130*/  STG.E.U16 desc[UR10][R2.64], R9 ;  /* 0x0000000902007986 */ /* 0x0001e2000c10150a */
[----:B------:R-:W-:-:S02]  /*10140*/  LEA.HI.X.SX32 R21, R150, R199, 0x1, P5 ;  /* 0x000000c796157211 */ /* 0x000fc400028f0eff */
[----:B------:R-:W-:Y:S01]  /*10150*/  LEA R136, R195, R134, 0x2 ;  /* 0x00000086c3887211 */ /* 0x000fe200078e10ff */
[----:B------:R-:W-:Y:S01]  /*10160*/  STG.E.U16 desc[UR10][R26.64], R5 ;  /* 0x000000051a007986 */ /* 0x000fe2000c10150a */
[----:B------:R-:W-:Y:S02]  /*10170*/  PRMT R37, R37, 0x7632, R37 ;  /* 0x0000763225257816 */ /* 0x000fe40000000025 */
[----:B------:R-:W-:Y:S01]  /*10180*/  PRMT R41, R41, 0x7632, R41 ;  /* 0x0000763229297816 */ /* 0x000fe20000000029 */
[C---:B------:R-:W-:Y:S01]  /*10190*/  IMAD R138, R195.reuse, 0x4, R136 ;  /* 0x00000004c38a7824 */ /* 0x040fe200078e0288 */
[----:B------:R-:W-:Y:S01]  /*101a0*/  LEA.HI.X.SX32 R23, R154, R199, 0x1, P6 ;  /* 0x000000c79a177211 */ /* 0x000fe200030f0eff */
[----:B------:R1:W-:Y:S01]  /*101b0*/  STG.E.U16 desc[UR10][R20.64], R37 ;  /* 0x0000002514007986 */ /* 0x0003e2000c10150a */
[----:B------:R-:W-:Y:S02]  /*101c0*/  LEA R30, P6, R148, R198, 0x1 ;  /* 0x000000c6941e7211 */ /* 0x000fe400078c08ff */
[----:B------:R-:W-:Y:S01]  /*101d0*/  LEA R140, R195, R138, 0x2 ;  /* 0x0000008ac38c7211 */ /* 0x000fe200078e10ff */
[----:B------:R2:W-:Y:S01]  /*101e0*/  STG.E.U16 desc[UR10][R22.64], R41 ;  /* 0x0000002916007986 */ /* 0x0005e2000c10150a */
[----:B0-----:R-:W-:-:S02]  /*101f0*/  LEA R2, P5, R146, R198, 0x1 ;  /* 0x000000c692027211 */ /* 0x001fc400078a08ff */
[-C--:B------:R-:W-:Y:S01]  /*10200*/  LEA.HI.X.SX32 R31, R148, R199.reuse, 0x1, P6 ;  /* 0x000000c7941f7211 */ /* 0x080fe200030f0eff */
[----:B------:R-:W-:Y:S01]  /*10210*/  IMAD R142, R195, 0x4, R140 ;  /* 0x00000004c38e7824 */ /* 0x000fe200078e028c */
[----:B------:R-:W-:Y:S02]  /*10220*/  LEA.HI.X.SX32 R3, R146, R199, 0x1, P5 ;  /* 0x000000c792037211 */ /* 0x000fe400028f0eff */
[----:B------:R-:W-:Y:S02]  /*10230*/  PRMT R49, R49, 0x7632, R49 ;  /* 0x0000763231317816 */ /* 0x000fe40000000031 */
[C---:B------:R-:W-:Y:S02]  /*10240*/  LEA R144, R195.reuse, R142, 0x2 ;  /* 0x0000008ec3907211 */ /* 0x040fe400078e10ff */
[-C--:B-1----:R-:W-:Y:S01]  /*10250*/  LEA R20, P5, R104, R198.reuse, 0x1 ;  /* 0x000000c668147211 */ /* 0x082fe200078a08ff */
[----:B------:R-:W-:Y:S01]  /*10260*/  STG.E.U16 desc[UR10][R2.64], R49 ;  /* 0x0000003102007986 */ /* 0x000fe2000c10150a */
[----:B--2---:R-:W-:Y:S01]  /*10270*/  LEA R22, P6, R156, R198, 0x1 ;  /* 0x000000c69c167211 */ /* 0x004fe200078c08ff */
[----:B------:R-:W-:Y:S01]  /*10280*/  IMAD R146, R195, 0x4, R144 ;  /* 0x00000004c3927824 */ /* 0x000fe200078e0290 */
[----:B------:R-:W-:-:S02]  /*10290*/  PRMT R45, R45, 0x7632, R45 ;  /* 0x000076322d2d7816 */ /* 0x000fc4000000002d */
[-C--:B------:R-:W-:Y:S02]  /*102a0*/  LEA.HI.X.SX32 R21, R104, R199.reuse, 0x1, P5 ;  /* 0x000000c768157211 */ /* 0x080fe400028f0eff */
[-C--:B------:R-:W-:Y:S01]  /*102b0*/  LEA.HI.X.SX32 R23, R156, R199.reuse, 0x1, P6 ;  /* 0x000000c79c177211 */ /* 0x080fe200030f0eff */
[----:B------:R0:W-:Y:S01]  /*102c0*/  STG.E.U16 desc[UR10][R30.64], R45 ;  /* 0x0000002d1e007986 */ /* 0x0001e2000c10150a */
[-C--:B------:R-:W-:Y:S02]  /*102d0*/  LEA R24, P5, R158, R198.reuse, 0x1 ;  /* 0x000000c69e187211 */ /* 0x080fe400078a08ff */
[----:B------:R-:W-:Y:S02]  /*102e0*/  LEA R26, P6, R58, R198, 0x1 ;  /* 0x000000c63a1a7211 */ /* 0x000fe400078c08ff */
[----:B------:R-:W-:Y:S02]  /*102f0*/  LEA R148, R195, R146, 0x2 ;  /* 0x00000092c3947211 */ /* 0x000fe400078e10ff */
[----:B------:R-:W-:-:S02]  /*10300*/  LEA.HI.X.SX32 R25, R158, R199, 0x1, P5 ;  /* 0x000000c79e197211 */ /* 0x000fc400028f0eff */
[-C--:B------:R-:W-:Y:S01]  /*10310*/  LEA.HI.X.SX32 R27, R58, R199.reuse, 0x1, P6 ;  /* 0x000000c73a1b7211 */ /* 0x080fe200030f0eff */
[----:B------:R-:W-:Y:S01]  /*10320*/  IMAD R150, R195, 0x4, R148 ;  /* 0x00000004c3967824 */ /* 0x000fe200078e0294 */
[-C--:B------:R-:W-:Y:S02]  /*10330*/  LEA R28, P5, R56, R198.reuse, 0x1 ;  /* 0x000000c6381c7211 */ /* 0x080fe400078a08ff */
[-C--:B0-----:R-:W-:Y:S02]  /*10340*/  LEA R30, P6, R60, R198.reuse, 0x1 ;  /* 0x000000c63c1e7211 */ /* 0x081fe400078c08ff */
[-C--:B------:R-:W-:Y:S02]  /*10350*/  LEA.HI.X.SX32 R29, R56, R199.reuse, 0x1, P5 ;  /* 0x000000c7381d7211 */ /* 0x080fe400028f0eff */
[----:B------:R-:W-:Y:S02]  /*10360*/  LEA.HI.X.SX32 R31, R60, R199, 0x1, P6 ;  /* 0x000000c73c1f7211 */ /* 0x000fe400030f0eff */
[----:B------:R-:W-:-:S02]  /*10370*/  LEA R32, P5, R62, R198, 0x1 ;  /* 0x000000c63e207211 */ /* 0x000fc400078a08ff */
[----:B------:R-:W-:Y:S02]  /*10380*/  LEA R34, P6, R68, R198, 0x1 ;  /* 0x000000c644227211 */ /* 0x000fe400078c08ff */
[C---:B------:R-:W-:Y:S02]  /*10390*/  LEA R152, R195.reuse, R150, 0x2 ;  /* 0x00000096c3987211 */ /* 0x040fe400078e10ff */
[-C--:B------:R-:W-:Y:S02]  /*103a0*/  LEA.HI.X.SX32 R33, R62, R199.reuse, 0x1, P5 ;  /* 0x000000c73e217211 */ /* 0x080fe400028f0eff */
[----:B------:R-:W-:Y:S01]  /*103b0*/  LEA.HI.X.SX32 R35, R68, R199, 0x1, P6 ;  /* 0x000000c744237211 */ /* 0x000fe200030f0eff */
[----:B------:R-:W-:Y:S01]  /*103c0*/  IMAD R154, R195, 0x4, R152 ;  /* 0x00000004c39a7824 */ /* 0x000fe200078e0298 */
[-C--:B------:R-:W-:Y:S02]  /*103d0*/  LEA R36, P5, R88, R198.reuse, 0x1 ;  /* 0x000000c658247211 */ /* 0x080fe400078a08ff */
[----:B------:R-:W-:-:S02]  /*103e0*/  LEA R40, P6, R90, R198, 0x1 ;  /* 0x000000c65a287211 */ /* 0x000fc400078c08ff */
[-C--:B------:R-:W-:Y:S02]  /*103f0*/  LEA.HI.X.SX32 R37, R88, R199.reuse, 0x1, P5 ;  /* 0x000000c758257211 */ /* 0x080fe400028f0eff */
[-C--:B------:R-:W-:Y:S02]  /*10400*/  LEA.HI.X.SX32 R41, R90, R199.reuse, 0x1, P6 ;  /* 0x000000c75a297211 */ /* 0x080fe400030f0eff */
[-C--:B------:R-:W-:Y:S02]  /*10410*/  LEA R48, P5, R86, R198.reuse, 0x1 ;  /* 0x000000c656307211 */ /* 0x080fe400078a08ff */
[----:B------:R-:W-:Y:S02]  /*10420*/  LEA R52, P6, R84, R198, 0x1 ;  /* 0x000000c654347211 */ /* 0x000fe400078c08ff */
[----:B------:R-:W-:Y:S02]  /*10430*/  LEA R156, R195, R154, 0x2 ;  /* 0x0000009ac39c7211 */ /* 0x000fe400078e10ff */
[----:B------:R-:W-:-:S02]  /*10440*/  LEA.HI.X.SX32 R49, R86, R199, 0x1, P5 ;  /* 0x000000c756317211 */ /* 0x000fc400028f0eff */
[-C--:B------:R-:W-:Y:S01]  /*10450*/  LEA.HI.X.SX32 R53, R84, R199.reuse, 0x1, P6 ;  /* 0x000000c754357211 */ /* 0x080fe200030f0eff */
[----:B------:R-:W-:Y:S01]  /*10460*/  IMAD R158, R195, 0x4, R156 ;  /* 0x00000004c39e7824 */ /* 0x000fe200078e029c */
[-C--:B------:R-:W-:Y:S02]  /*10470*/  LEA R54, P5, R92, R198.reuse, 0x1 ;  /* 0x000000c65c367211 */ /* 0x080fe400078a08ff */
[-C--:B------:R-:W-:Y:S02]  /*10480*/  LEA R212, P6, R94, R198.reuse, 0x1 ;  /* 0x000000c65ed47211 */ /* 0x080fe400078c08ff */
        /* <DEDUP_REMOVED lines=157> */
[C---:B------:R-:W-:Y:S01]  /*10e60*/  IMAD R184, R195.reuse, 0x4, R12 ;  /* 0x00000004c3b87824 */ /* 0x040fe200078e020c */
[-C--:B------:R-:W-:Y:S02]  /*10e70*/  LEA R156, P6, R190, R198.reuse, 0x1 ;  /* 0x000000c6be9c7211 */ /* 0x080fe400078c08ff */
[-C--:B------:R-:W-:Y:S02]  /*10e80*/  LEA R154, P5, R188, R198.reuse, 0x1 ;  /* 0x000000c6bc9a7211 */ /* 0x080fe400078a08ff */
[----:B------:R-:W-:Y:S02]  /*10e90*/  LEA.HI.X.SX32 R157, R190, R199, 0x1, P6 ;  /* 0x000000c7be9d7211 */ /* 0x000fe400030f0eff */
[----:B------:R-:W-:Y:S02]  /*10ea0*/  LEA R160, P6, R194, R198, 0x1 ;  /* 0x000000c6c2a07211 */ /* 0x000fe400078c08ff */
[----:B------:R-:W-:-:S02]  /*10eb0*/  LEA R186, R195, R184, 0x2 ;  /* 0x000000b8c3ba7211 */ /* 0x000fc400078e10ff */
[-C--:B------:R-:W-:Y:S02]  /*10ec0*/  LEA.HI.X.SX32 R155, R188, R199.reuse, 0x1, P5 ;  /* 0x000000c7bc9b7211 */ /* 0x080fe400028f0eff */
[-C--:B------:R-:W-:Y:S01]  /*10ed0*/  LEA.HI.X.SX32 R161, R194, R199.reuse, 0x1, P6 ;  /* 0x000000c7c2a17211 */ /* 0x080fe200030f0eff */
[----:B------:R-:W-:Y:S01]  /*10ee0*/  IMAD R188, R195, 0x4, R186 ;  /* 0x00000004c3bc7824 */ /* 0x000fe200078e02ba */
[-C--:B------:R-:W-:Y:S02]  /*10ef0*/  LEA R158, P5, R192, R198.reuse, 0x1 ;  /* 0x000000c6c09e7211 */ /* 0x080fe400078a08ff */
[----:B------:R-:W-:Y:S02]  /*10f00*/  LEA R164, P6, R236, R198, 0x1 ;  /* 0x000000c6eca47211 */ /* 0x000fe400078c08ff */
[-C--:B------:R-:W-:Y:S02]  /*10f10*/  LEA.HI.X.SX32 R159, R192, R199.reuse, 0x1, P5 ;  /* 0x000000c7c09f7211 */ /* 0x080fe400028f0eff */
[----:B------:R-:W-:-:S02]  /*10f20*/  LEA.HI.X.SX32 R165, R236, R199, 0x1, P6 ;  /* 0x000000c7eca57211 */ /* 0x000fc400030f0eff */
[-C--:B------:R-:W-:Y:S02]  /*10f30*/  LEA R162, P5, R196, R198.reuse, 0x1 ;  /* 0x000000c6c4a27211 */ /* 0x080fe400078a08ff */
[----:B------:R-:W-:Y:S02]  /*10f40*/  LEA R168, P6, R240, R198, 0x1 ;  /* 0x000000c6f0a87211 */ /* 0x000fe400078c08ff */
[C---:B------:R-:W-:Y:S02]  /*10f50*/  LEA R190, R195.reuse, R188, 0x2 ;  /* 0x000000bcc3be7211 */ /* 0x040fe400078e10ff */
[-C--:B------:R-:W-:Y:S02]  /*10f60*/  LEA.HI.X.SX32 R163, R196, R199.reuse, 0x1, P5 ;  /* 0x000000c7c4a37211 */ /* 0x080fe400028f0eff */
[----:B------:R-:W-:Y:S01]  /*10f70*/  LEA.HI.X.SX32 R169, R240, R199, 0x1, P6 ;  /* 0x000000c7f0a97211 */ /* 0x000fe200030f0eff */
[----:B------:R-:W-:Y:S01]  /*10f80*/  IMAD R192, R195, 0x4, R190 ;  /* 0x00000004c3c07824 */ /* 0x000fe200078e02be */
[----:B------:R-:W-:-:S02]  /*10f90*/  LEA R166, P5, R238, R198, 0x1 ;  /* 0x000000c6eea67211 */ /* 0x000fc400078a08ff */
[-C--:B------:R-:W-:Y:S02]  /*10fa0*/  LEA R172, P6, R16, R198.reuse, 0x1 ;  /* 0x000000c610ac7211 */ /* 0x080fe400078c08ff */
[-C--:B------:R-:W-:Y:S02]  /*10fb0*/  LEA.HI.X.SX32 R167, R238, R199.reuse, 0x1, P5 ;  /* 0x000000c7eea77211 */ /* 0x080fe400028f0eff */
[----:B------:R-:W-:Y:S02]  /*10fc0*/  LEA.HI.X.SX32 R173, R16, R199, 0x1, P6 ;  /* 0x000000c710ad7211 */ /* 0x000fe400030f0eff */
[-C--:B------:R-:W-:Y:S02]  /*10fd0*/  LEA R170, P5, R174, R198.reuse, 0x1 ;  /* 0x000000c6aeaa7211 */ /* 0x080fe400078a08ff */
        /* <DEDUP_REMOVED lines=29> */
[CC--:B------:R-:W-:Y:S02]  /*111b0*/  LEA R16, P6, R4.reuse, R198.reuse, 0x1 ;  /* 0x000000c604107211 */ /* 0x0c0fe400078c08ff */
[----:B------:R-:W-:Y:S02]  /*111c0*/  PRMT R5, R17, 0x7632, R5 ;  /* 0x0000763211057816 */ /* 0x000fe40000000005 */
[----:B------:R-:W-:Y:S02]  /*111d0*/  PRMT R13, R13, 0x7632, R13 ;  /* 0x000076320d0d7816 */ /* 0x000fe4000000000d */
[----:B------:R-:W-:Y:S01]  /*111e0*/  LEA.HI.X.SX32 R17, R4, R199, 0x1, P6 ;  /* 0x000000c704117211 */ /* 0x000fe200030f0eff */
[----:B------:R0:W-:Y:S01]  /*111f0*/  STG.E.U16 desc[UR10][R20.64], R5 ;  /* 0x0000000514007986 */ /* 0x0001e2000c10150a */
[----:B------:R-:W-:Y:S02]  /*11200*/  PRMT R12, R9, 0x7632, R12 ;  /* 0x00007632090c7816 */ /* 0x000fe4000000000c */
[----:B------:R-:W-:Y:S01]  /*11210*/  PRMT R4, R5, 0x7632, R4 ;  /* 0x0000763205047816 */ /* 0x000fe20000000004 */
[----:B------:R-:W-:Y:S01]  /*11220*/  STG.E.U16 desc[UR10][R22.64], R13 ;  /* 0x0000000d16007986 */ /* 0x000fe2000c10150a */
[----:B------:R-:W-:-:S02]  /*11230*/  LEA R194, P5, R8, R198, 0x1 ;  /* 0x000000c608c27211 */ /* 0x000fc400078a08ff */
[----:B------:R-:W-:Y:S01]  /*11240*/  PRMT R9, R47, 0x7632, R9 ;  /* 0x000076322f097816 */ /* 0x000fe20000000009 */
[----:B------:R1:W-:Y:S01]  /*11250*/  STG.E.U16 desc[UR10][R24.64], R12 ;  /* 0x0000000c18007986 */ /* 0x0003e2000c10150a */
[-C--:B------:R-:W-:Y:S02]  /*11260*/  LEA.HI.X.SX32 R195, R8, R199.reuse, 0x1, P5 ;  /* 0x000000c708c37211 */ /* 0x080fe400028f0eff */
[----:B------:R-:W-:Y:S01]  /*11270*/  PRMT R8, R46, 0x7632, R8 ;  /* 0x000076322e087816 */ /* 0x000fe20000000008 */
[----:B------:R2:W-:Y:S01]  /*11280*/  STG.E.U16 desc[UR10][R26.64], R4 ;  /* 0x000000041a007986 */ /* 0x0005e2000c10150a */
[----:B0-----:R-:W-:Y:S02]  /*11290*/  PRMT R5, R42, 0x7632, R5 ;  /* 0x000076322a057816 */ /* 0x001fe40000000005 */
[C---:B------:R-:W-:Y:S01]  /*112a0*/  LEA R198, P5, R236.reuse, R198, 0x1 ;  /* 0x000000c6ecc67211 */ /* 0x040fe200078a08ff */
[----:B------:R-:W-:Y:S03]  /*112b0*/  STG.E.U16 desc[UR10][R28.64], R38 ;  /* 0x000000261c007986 */ /* 0x000fe6000c10150a */
[----:B------:R-:W-:Y:S01]  /*112c0*/  LEA.HI.X.SX32 R199, R236, R199, 0x1, P5 ;  /* 0x000000c7ecc77211 */ /* 0x000fe200028f0eff */
[----:B------:R-:W-:Y:S01]  /*112d0*/  STG.E.U16 desc[UR10][R30.64], R42 ;  /* 0x0000002a1e007986 */ /* 0x000fe2000c10150a */
[----:B-1----:R-:W-:-:S03]  /*112e0*/  PRMT R12, R7, 0x7632, R12 ;  /* 0x00007632070c7816 */ /* 0x002fc6000000000c */
[----:B------:R-:W-:Y:S01]  /*112f0*/  STG.E.U16 desc[UR10][R32.64], R50 ;  /* 0x0000003220007986 */ /* 0x000fe2000c10150a */
[----:B--2---:R-:W-:Y:S02]  /*11300*/  PRMT R27, R38, 0x7632, R27 ;  /* 0x00007632261b7816 */ /* 0x004fe4000000001b */
[----:B------:R-:W-:Y:S01]  /*11310*/  PRMT R4, R50, 0x7632, R4 ;  /* 0x0000763232047816 */ /* 0x000fe20000000004 */
[----:B------:R-:W-:Y:S04]  /*11320*/  STG.E.U16 desc[UR10][R34.64], R46 ;  /* 0x0000002e22007986 */ /* 0x000fe8000c10150a */
[----:B------:R0:W-:Y:S04]  /*11330*/  STG.E.U16 desc[UR10][R36.64], R18 ;  /* 0x0000001224007986 */ /* 0x0001e8000c10150a */
[----:B------:R1:W-:Y:S04]  /*11340*/  STG.E.U16 desc[UR10][R40.64], R14 ;  /* 0x0000000e28007986 */ /* 0x0003e8000c10150a */
[----:B------:R2:W-:Y:S04]  /*11350*/  STG.E.U16 desc[UR10][R48.64], R10 ;  /* 0x0000000a30007986 */ /* 0x0005e8000c10150a */
[----:B------:R3:W-:Y:S01]  /*11360*/  STG.E.U16 desc[UR10][R52.64], R6 ;  /* 0x0000000634007986 */ /* 0x0007e2000c10150a */
[----:B0-----:R-:W-:-:S03]  /*11370*/  PRMT R18, R18, 0x7632, R18 ;  /* 0x0000763212127816 */ /* 0x001fc60000000012 */
[----:B------:R-:W-:Y:S01]  /*11380*/  STG.E.U16 desc[UR10][R54.64], R27 ;  /* 0x0000001b36007986 */ /* 0x000fe2000c10150a */
[----:B-1----:R-:W-:-:S03]  /*11390*/  PRMT R14, R14, 0x7632, R14 ;  /* 0x000076320e0e7816 */ /* 0x002fc6000000000e */
[----:B------:R0:W-:Y:S01]  /*113a0*/  STG.E.U16 desc[UR10][R212.64], R5 ;  /* 0x00000005d4007986 */ /* 0x0001e2000c10150a */
[----:B--2---:R-:W-:-:S03]  /*113b0*/  PRMT R10, R10, 0x7632, R10 ;  /* 0x000076320a0a7816 */ /* 0x004fc6000000000a */
[----:B------:R1:W-:Y:S01]  /*113c0*/  STG.E.U16 desc[UR10][R214.64], R4 ;  /* 0x00000004d6007986 */ /* 0x0003e2000c10150a */
[----:B---3--:R-:W-:-:S03]  /*113d0*/  PRMT R6, R6, 0x7632, R6 ;  /* 0x0000763206067816 */ /* 0x008fc60000000006 */
[----:B------:R2:W-:Y:S04]  /*113e0*/  STG.E.U16 desc[UR10][R216.64], R8 ;  /* 0x00000008d8007986 */ /* 0x0005e8000c10150a */
[----:B------:R-:W-:Y:S01]  /*113f0*/  STG.E.U16 desc[UR10][R218.64], R18 ;  /* 0x00000012da007986 */ /* 0x000fe2000c10150a */
[----:B0-----:R-:W-:-:S03]  /*11400*/  PRMT R5, R39, 0x7632, R5 ;  /* 0x0000763227057816 */ /* 0x001fc60000000005 */
[----:B------:R-:W-:Y:S01]  /*11410*/  STG.E.U16 desc[UR10][R220.64], R14 ;  /* 0x0000000edc007986 */ /* 0x000fe2000c10150a */
[----:B-1----:R-:W-:-:S03]  /*11420*/  PRMT R4, R43, 0x7632, R4 ;  /* 0x000076322b047816 */ /* 0x002fc60000000004 */
[----:B------:R-:W-:Y:S01]  /*11430*/  LDS.128 R20, [R0+UR6] ;  /* 0x0000000600147984 */ /* 0x000fe20008000c00 */
[----:B--2---:R-:W-:-:S03]  /*11440*/  PRMT R8, R51, 0x7632, R8 ;  /* 0x0000763233087816 */ /* 0x004fc60000000008 */
[----:B------:R0:W-:Y:S04]  /*11450*/  STG.E.U16 desc[UR10][R222.64], R10 ;  /* 0x0000000ade007986 */ /* 0x0001e8000c10150a */
[----:B------:R-:W1:Y:S04]  /*11460*/  LDS.128 R24, [R207+UR6] ;  /* 0x00000006cf187984 */ /* 0x000e680008000c00 */
[----:B------:R2:W-:Y:S04]  /*11470*/  STG.E.U16 desc[UR10][R228.64], R6 ;  /* 0x00000006e4007986 */ /* 0x0005e8000c10150a */
[----:B------:R-:W3:Y:S01]  /*11480*/  LDS.128 R28, [R0+UR6+0x400] ;  /* 0x00040006001c7984 */ /* 0x000ee20008000c00 */
[----:B0-----:R-:W-:-:S03]  /*11490*/  PRMT R10, R15, 0x7632, R10 ;  /* 0x000076320f0a7816 */ /* 0x001fc6000000000a */
[----:B------:R-:W-:Y:S04]  /*114a0*/  STG.E.U16 desc[UR10][R230.64], R39 ;  /* 0x00000027e6007986 */ /* 0x000fe8000c10150a */
[----:B------:R-:W0:Y:S01]  /*114b0*/  LDS.128 R32, [R207+UR6+0x400] ;  /* 0x00040006cf207984 */ /* 0x000e220008000c00 */
[----:B--2---:R-:W-:-:S03]  /*114c0*/  PRMT R6, R19, 0x7632, R6 ;  /* 0x0000763213067816 */ /* 0x004fc60000000006 */
[----:B------:R-:W-:Y:S04]  /*114d0*/  STG.E.U16 desc[UR10][R232.64], R43 ;  /* 0x0000002be8007986 */ /* 0x000fe8000c10150a */
[----:B------:R-:W2:Y:S04]  /*114e0*/  LDS.128 R36, [R0+UR6+0x800] ;  /* 0x0008000600247984 */ /* 0x000ea80008000c00 */
[----:B------:R-:W-:Y:S04]  /*114f0*/  STG.E.U16 desc[UR10][R234.64], R51 ;  /* 0x00000033ea007986 */ /* 0x000fe8000c10150a */
[----:B------:R-:W4:Y:S04]  /*11500*/  LDS.128 R40, [R207+UR6+0x800] ;  /* 0x00080006cf287984 */ /* 0x000f280008000c00 */
[----:B------:R-:W5:Y:S04]  /*11510*/  LDS.128 R48, [R0+UR6+0xc00] ;  /* 0x000c000600307984 */ /* 0x000f680008000c00 */
[----:B------:R-:W2:Y:S01]  /*11520*/  LDS.128 R52, [R207+UR6+0xc00] ;  /* 0x000c0006cf347984 */ /* 0x000ea20008000c00 */
[----:B-1----:R-:W-:-:S03]  /*11530*/  PRMT R46, R24, 0x7632, R46 ;  /* 0x00007632182e7816 */ /* 0x002fc6000000002e */
[----:B------:R3:W-:Y:S04]  /*11540*/  STG.E.U16 desc[UR10][R210.64], R47 ;  /* 0x0000002fd2007986 */ /* 0x0007e8000c10150a */
[----:B------:R-:W-:Y:S04]  /*11550*/  STG.E.U16 desc[UR10][R208.64], R19 ;  /* 0x00000013d0007986 */ /* 0x000fe8000c10150a */
[----:B------:R1:W-:Y:S04]  /*11560*/  STG.E.U16 desc[UR10][R2.64], R15 ;  /* 0x0000000f02007986 */ /* 0x0003e8000c10150a */
[----:B------:R1:W-:Y:S01]  /*11570*/  STG.E.U16 desc[UR10][R44.64], R11 ;  /* 0x0000000b2c007986 */ /* 0x0003e2000c10150a */
[----:B---3--:R-:W-:-:S02]  /*11580*/  PRMT R47, R28, 0x7632, R47 ;  /* 0x000076321c2f7816 */ /* 0x008fc4000000002f */
[----:B0-----:R-:W-:Y:S01]  /*11590*/  PRMT R0, R32, 0x7632, R0 ;  /* 0x0000763220007816 */ /* 0x001fe20000000000 */
[----:B------:R0:W-:Y:S04]  /*115a0*/  STG.E.U16 desc[UR10][R56.64], R7 ;  /* 0x0000000738007986 */ /* 0x0001e8000c10150a */
[----:B------:R3:W-:Y:S01]  /*115b0*/  STG.E.U16 desc[UR10][R58.64], R5 ;  /* 0x000000053a007986 */ /* 0x0007e2000c10150a */
[----:B-1----:R-:W-:Y:S02]  /*115c0*/  PRMT R3, R11, 0x7632, R3 ;  /* 0x000076320b037816 */ /* 0x002fe40000000003 */
[----:B------:R-:W-:Y:S01]  /*115d0*/  FSEL R2, R203, -INF , P1 ;  /* 0xff800000cb027808 */ /* 0x000fe20000800000 */
[----:B------:R1:W-:Y:S01]  /*115e0*/  STG.E.U16 desc[UR10][R60.64], R4 ;  /* 0x000000043c007986 */ /* 0x0003e2000c10150a */
[----:B------:R-:W-:-:S03]  /*115f0*/  PRMT R45, R20, 0x7632, R45 ;  /* 0x00007632142d7816 */ /* 0x000fc6000000002d */
[----:B------:R2:W-:Y:S01]  /*11600*/  STG.E.U16 desc[UR10][R62.64], R8 ;  /* 0x000000083e007986 */ /* 0x0005e2000c10150a */
[----:B0-----:R-:W-:-:S03]  /*11610*/  FFMA R7, R2, 0.69314718246459960938, R201 ;  /* 0x3f31721802077823 */ /* 0x001fc600000000c9 */
[----:B------:R0:W-:Y:S01]  /*11620*/  STG.E.U16 desc[UR10][R64.64], R9 ;  /* 0x0000000940007986 */ /* 0x0001e2000c10150a */
[----:B---3--:R-:W-:-:S03]  /*11630*/  FSEL R5, R206, -INF , P4 ;  /* 0xff800000ce057808 */ /* 0x008fc60002000000 */
[----:B------:R4:W-:Y:S01]  /*11640*/  STG.E.U16 desc[UR10][R66.64], R6 ;  /* 0x0000000642007986 */ /* 0x0009e2000c10150a */
[----:B-1----:R-:W-:Y:S01]  /*11650*/  PRMT R61, R21, 0x7632, R61 ;  /* 0x00007632153d7816 */ /* 0x002fe2000000003d */
[----:B------:R-:W-:Y:S02]  /*11660*/  FFMA R4, R5, 0.69314718246459960938, R226 ;  /* 0x3f31721805047823 */ /* 0x000fe400000000e2 */
[----:B------:R1:W-:Y:S01]  /*11670*/  STG.E.U16 desc[UR10][R68.64], R10 ;  /* 0x0000000a44007986 */ /* 0x0003e2000c10150a */
[----:B--2---:R-:W-:Y:S02]  /*11680*/  PRMT R62, R25, 0x7632, R62 ;  /* 0x00007632193e7816 */ /* 0x004fe4000000003e */
[----:B------:R-:W-:Y:S01]  /*11690*/  PRMT R63, R29, 0x7632, R63 ;  /* 0x000076321d3f7816 */ /* 0x000fe2000000003f */
[----:B------:R2:W-:Y:S01]  /*116a0*/  STG.E.U16 desc[UR10][R70.64], R3 ;  /* 0x0000000346007986 */ /* 0x0005e2000c10150a */
[----:B0-----:R-:W-:Y:S01]  /*116b0*/  PRMT R64, R33, 0x7632, R64 ;  /* 0x0000763221407816 */ /* 0x001fe20000000040 */
[----:B------:R-:W0:Y:S01]  /*116c0*/  LDC.64 R8, c[0x0][0x3a0] ;  /* 0x0000e800ff087b82 */ /* 0x000e220000000a00 */
[----:B------:R-:W-:Y:S01]  /*116d0*/  PRMT R65, R37, 0x7632, R65 ;  /* 0x0000763225417816 */ /* 0x000fe20000000041 */
[----:B------:R-:W-:Y:S01]  /*116e0*/  STG.E.U16 desc[UR10][R72.64], R12 ;  /* 0x0000000c48007986 */ /* 0x000fe2000c10150a */
[----:B----4-:R-:W-:-:S02]  /*116f0*/  PRMT R66, R41, 0x7632, R66 ;  /* 0x0000763229427816 */ /* 0x010fc40000000042 */
[----:B-----5:R-:W-:Y:S01]  /*11700*/  PRMT R67, R49, 0x7632, R67 ;  /* 0x0000763231437816 */ /* 0x020fe20000000043 */
[----:B------:R-:W-:Y:S01]  /*11710*/  STG.E.U16 desc[UR10][R74.64], R20 ;  /* 0x000000144a007986 */ /* 0x000fe2000c10150a */
[----:B-1----:R-:W-:Y:S02]  /*11720*/  PRMT R68, R53, 0x7632, R68 ;  /* 0x0000763235447816 */ /* 0x002fe40000000044 */
[----:B------:R-:W-:Y:S01]  /*11730*/  PRMT R10, R55, 0x7632, R10 ;  /* 0x00007632370a7816 */ /* 0x000fe2000000000a */
[----:B------:R1:W-:Y:S01]  /*11740*/  STG.E.U16 desc[UR10][R76.64], R24 ;  /* 0x000000184c007986 */ /* 0x0003e2000c10150a */
[----:B--2---:R-:W-:-:S03]  /*11750*/  FSEL R3, R204, -INF , P2 ;  /* 0xff800000cc037808 */ /* 0x004fc60001000000 */
[----:B------:R2:W-:Y:S02]  /*11760*/  STG.E.U16 desc[UR10][R78.64], R28 ;  /* 0x0000001c4e007986 */ /* 0x0005e4000c10150a */
[----:B------:R-:W-:Y:S01]  /*11770*/  FFMA R6, R3, 0.69314718246459960938, R224 ;  /* 0x3f31721803067823 */ /* 0x000fe200000000e0 */
[----:B------:R-:W-:Y:S01]  /*11780*/  SHF.L.U32 R3, R227, 0x2, RZ ;  /* 0x00000002e3037819 */ /* 0x000fe200000006ff */
[----:B------:R3:W-:Y:S04]  /*11790*/  STG.E.U16 desc[UR10][R80.64], R32 ;  /* 0x0000002050007986 */ /* 0x0007e8000c10150a */
[----:B------:R4:W-:Y:S01]  /*117a0*/  STG.E.U16 desc[UR10][R82.64], R36 ;  /* 0x0000002452007986 */ /* 0x0009e2000c10150a */
[----:B-1----:R-:W-:Y:S02]  /*117b0*/  PRMT R77, R22, 0x7632, R77 ;  /* 0x00007632164d7816 */ /* 0x002fe4000000004d */
[----:B0-----:R-:W-:Y:S01]  /*117c0*/  IADD3 R2, P1, P2, R3, UR7, R8 ;  /* 0x0000000703027c10 */ /* 0x001fe2000fa3e008 */
[----:B------:R0:W-:Y:S01]  /*117d0*/  STG.E.U16 desc[UR10][R84.64], R40 ;  /* 0x0000002854007986 */ /* 0x0001e2000c10150a */
[----:B--2---:R-:W-:-:S02]  /*117e0*/  PRMT R78, R26, 0x7632, R78 ;  /* 0x000076321a4e7816 */ /* 0x004fc4000000004e */
[----:B------:R-:W-:Y:S01]  /*117f0*/  PRMT R79, R30, 0x7632, R79 ;  /* 0x000076321e4f7816 */ /* 0x000fe2000000004f */
[----:B------:R1:W-:Y:S01]  /*11800*/  STG.E.U16 desc[UR10][R86.64], R48 ;  /* 0x0000003056007986 */ /* 0x0003e2000c10150a */
[----:B---3--:R-:W-:Y:S02]  /*11810*/  PRMT R80, R34, 0x7632, R80 ;  /* 0x0000763222507816 */ /* 0x008fe40000000050 */
[----:B------:R-:W-:Y:S01]  /*11820*/  PRMT R81, R38, 0x7632, R81 ;  /* 0x0000763226517816 */ /* 0x000fe20000000051 */
[----:B------:R2:W-:Y:S01]  /*11830*/  STG.E.U16 desc[UR10][R88.64], R52 ;  /* 0x0000003458007986 */ /* 0x0005e2000c10150a */
[----:B----4-:R-:W-:Y:S02]  /*11840*/  PRMT R36, R36, 0x7632, R36 ;  /* 0x0000763224247816 */ /* 0x010fe40000000024 */
[----:B------:R-:W-:Y:S01]  /*11850*/  PRMT R82, R42, 0x7632, R82 ;  /* 0x000076322a527816 */ /* 0x000fe20000000052 */
[----:B------:R-:W-:Y:S01]  /*11860*/  STG.E.U16 desc[UR10][R90.64], R45 ;  /* 0x0000002d5a007986 */ /* 0x000fe2000c10150a */
[----:B0-----:R-:W-:-:S02]  /*11870*/  PRMT R40, R40, 0x7632, R40 ;  /* 0x0000763228287816 */ /* 0x001fc40000000028 */
[----:B------:R-:W-:Y:S01]  /*11880*/  PRMT R83, R50, 0x7632, R83 ;  /* 0x0000763232537816 */ /* 0x000fe20000000053 */
[----:B------:R0:W-:Y:S01]  /*11890*/  STG.E.U16 desc[UR10][R92.64], R46 ;  /* 0x0000002e5c007986 */ /* 0x0001e2000c10150a */
[----:B-1----:R-:W-:Y:S02]  /*118a0*/  PRMT R48, R48, 0x7632, R48 ;  /* 0x0000763230307816 */ /* 0x002fe40000000030 */
[----:B------:R-:W-:Y:S01]  /*118b0*/  PRMT R84, R54, 0x7632, R84 ;  /* 0x0000763236547816 */ /* 0x000fe20000000054 */
[----:B------:R1:W-:Y:S01]  /*118c0*/  STG.E.U16 desc[UR10][R94.64], R47 ;  /* 0x0000002f5e007986 */ /* 0x0003e2000c10150a */
[----:B--2---:R-:W-:-:S03]  /*118d0*/  PRMT R52, R52, 0x7632, R52 ;  /* 0x0000763234347816 */ /* 0x004fc60000000034 */
[----:B------:R2:W-:Y:S04]  /*118e0*/  STG.E.U16 desc[UR10][R96.64], R0 ;  /* 0x0000000060007986 */ /* 0x0005e8000c10150a */
[----:B------:R3:W-:Y:S01]  /*118f0*/  STG.E.U16 desc[UR10][R98.64], R36 ;  /* 0x0000002462007986 */ /* 0x0007e2000c10150a */
[----:B0-----:R-:W-:-:S03]  /*11900*/  PRMT R93, R23, 0x7632, R93 ;  /* 0x00007632175d7816 */ /* 0x001fc6000000005d */
[----:B------:R0:W-:Y:S01]  /*11910*/  STG.E.U16 desc[UR10][R100.64], R40 ;  /* 0x0000002864007986 */ /* 0x0001e2000c10150a */
[----:B-1----:R-:W-:Y:S02]  /*11920*/  PRMT R94, R27, 0x7632, R94 ;  /* 0x000076321b5e7816 */ /* 0x002fe4000000005e */
[----:B------:R-:W-:Y:S01]  /*11930*/  PRMT R95, R31, 0x7632, R95 ;  /* 0x000076321f5f7816 */ /* 0x000fe2000000005f */
[----:B------:R0:W-:Y:S01]  /*11940*/  STG.E.U16 desc[UR10][R102.64], R48 ;  /* 0x0000003066007986 */ /* 0x0001e2000c10150a */
[----:B--2---:R-:W-:Y:S02]  /*11950*/  PRMT R96, R35, 0x7632, R96 ;  /* 0x0000763223607816 */ /* 0x004fe40000000060 */
[----:B------:R-:W-:Y:S01]  /*11960*/  PRMT R97, R39, 0x7632, R97 ;  /* 0x0000763227617816 */ /* 0x000fe20000000061 */
[----:B------:R0:W-:Y:S01]  /*11970*/  STG.E.U16 desc[UR10][R104.64], R52 ;  /* 0x0000003468007986 */ /* 0x0001e2000c10150a */
[----:B---3--:R-:W-:Y:S02]  /*11980*/  PRMT R98, R43, 0x7632, R98 ;  /* 0x000076322b627816 */ /* 0x008fe40000000062 */
[----:B------:R-:W-:Y:S01]  /*11990*/  PRMT R99, R51, 0x7632, R99 ;  /* 0x0000763233637816 */ /* 0x000fe20000000063 */
[----:B------:R0:W-:Y:S01]  /*119a0*/  STG.E.U16 desc[UR10][R106.64], R21 ;  /* 0x000000156a007986 */ /* 0x0001e2000c10150a */
[----:B------:R-:W-:-:S03]  /*119b0*/  FSEL R0, R205, -INF , P3 ;  /* 0xff800000cd007808 */ /* 0x000fc60001800000 */
[----:B------:R0:W-:Y:S02]  /*119c0*/  STG.E.U16 desc[UR10][R108.64], R25 ;  /* 0x000000196c007986 */ /* 0x0001e4000c10150a */
[----:B------:R-:W-:Y:S01]  /*119d0*/  FFMA R5, R0, 0.69314718246459960938, R225 ;  /* 0x3f31721800057823 */ /* 0x000fe200000000e1 */
[----:B------:R-:W-:Y:S01]  /*119e0*/  IMAD.HI R0, R227, 0x4, RZ ;  /* 0x00000004e3007827 */ /* 0x000fe200078e02ff */
[----:B------:R0:W-:Y:S04]  /*119f0*/  STG.E.U16 desc[UR10][R110.64], R29 ;  /* 0x0000001d6e007986 */ /* 0x0001e8000c10150a */
[----:B------:R0:W-:Y:S01]  /*11a00*/  STG.E.U16 desc[UR10][R112.64], R33 ;  /* 0x0000002170007986 */ /* 0x0001e2000c10150a */
[----:B------:R-:W-:-:S03]  /*11a10*/  IADD3.X R3, PT, PT, R0, UR5, R9, P1, P2 ;  /* 0x0000000500037c10 */ /* 0x000fc60008fe4409 */
[----:B------:R0:W-:Y:S04]  /*11a20*/  STG.E.U16 desc[UR10][R114.64], R37 ;  /* 0x0000002572007986 */ /* 0x0001e8000c10150a */
        /* <DEDUP_REMOVED lines=42> */
[----:B------:R0:W-:Y:S01]  /*11cd0*/  STG.E.U16 desc[UR10][R16.64], R10 ;  /* 0x0000000a10007986 */ /* 0x0001e2000c10150a */
[----:B------:R-:W-:Y:S06]  /*11ce0*/  BAR.SYNC.DEFER_BLOCKING 0x0 ;  /* 0x0000000000007b1d */ /* 0x000fec0000010000 */
[----:B------:R0:W-:Y:S02]  /*11cf0*/  STS.128 [R202+UR6], R4 ;  /* 0x00000004ca007988 */ /* 0x0001e40008000c06 */
[----:B------:R-:W-:Y:S06]  /*11d00*/  BAR.SYNC.DEFER_BLOCKING 0x0 ;  /* 0x0000000000007b1d */ /* 0x000fec0000010000 */
[----:B------:R-:W-:Y:S05]  /*11d10*/  @P0 EXIT ;  /* 0x000000000000094d */ /* 0x000fea0003800000 */
[----:B0-----:R-:W0:Y:S04]  /*11d20*/  LDS R5, [R200] ;  /* 0x00000000c8057984 */ /* 0x001e280000000800 */
[----:B0-----:R-:W-:Y:S01]  /*11d30*/  STG.E desc[UR10][R2.64], R5 ;  /* 0x0000000502007986 */ /* 0x001fe2000c10190a */
[----:B------:R-:W-:Y:S05]  /*11d40*/  EXIT ;  /* 0x000000000000794d */ /* 0x000fea0003800000 */
.L_x_2:
[----:B------:R-:W-:-:S00]  /*11d50*/  BRA `(.L_x_2) ;  /* 0xfffffffc00fc7947 */ /* 0x000fc0000383ffff */
[----:B------:R-:W-:-:S00]  /*11d60*/  NOP ;  /* 0x0000000000007918 */ /* 0x000fc00000000000 */
        /* <DEDUP_REMOVED lines=9> */
.L_x_3:


//--------------------- .nv.global.init           --------------------------
	.section	.nv.global.init,"aw",@progbits
.nv.global.init:
	.type		_$_str,@object
	.size		_$_str,(.L_0 - _$_str)
_$_str:
        /*0000*/ 	.byte	0x5f, 0x5f, 0x43, 0x55, 0x44, 0x41, 0x5f, 0x46, 0x54, 0x5a, 0x00
.L_0:


//--------------------- .nv.shared.attn_fwd       --------------------------
	.section	.nv.shared.attn_fwd,"aw",@nobits
	.sectionflags	@""
	.align	16
	.zero		1024


//--------------------- .nv.shared.reserved.0     --------------------------
	.section	.nv.shared.reserved.0,"aw",@nobits
	.weak		__nv_reservedSMEM_offset_0_alias
	.size		__nv_reservedSMEM_offset_0_alias, 0, 64
	.other		__nv_reservedSMEM_offset_0_alias,@"STO_CUDA_RESERVED_SHARED STV_DEFAULT"
__nv_reservedSMEM_offset_0_alias:
	.zero		0
	.zero		64


//--------------------- .nv.constant0.attn_fwd    --------------------------
	.section	.nv.constant0.attn_fwd,"a",@progbits
	.sectionflags	@""
	.align	4
.nv.constant0.attn_fwd:
	.zero		1032


//--------------------- SYMBOLS --------------------------

	.type		.nv.reservedSmem.offset0,@object
	.size		.nv.reservedSmem.offset0,0x4
	.type		.nv.reservedSmem.cap,@object
	.size		.nv.reservedSmem.cap,0x4
